// auto-generated by cutlass_sweep.gemm — config: {"arch": "sm_90", "cluster_m": 1, "cluster_n": 1, "dtype": "fp16", "dtype_b": "fp16", "layout": "nt", "stages": 0, "tile_k": 16, "tile_m": 384, "tile_n": 8}
#include "cutlass/cutlass.h"
#include "cutlass/gemm/collective/collective_builder.hpp"
#include "cutlass/gemm/device/gemm_universal_adapter.h"
#include "cutlass/gemm/kernel/gemm_universal.hpp"
#include "cutlass/epilogue/collective/collective_builder.hpp"

using ElemA = cutlass::half_t;
using ElemB = cutlass::half_t;
using ElemCD = cutlass::half_t;
using Acc  = float;
using TileShape    = cute::Shape<cute::_384, cute::_8, cute::_16>;
using ClusterShape = cute::Shape<cute::_1, cute::_1, cute::_1>;

using CollectiveEpilogue = typename cutlass::epilogue::collective::CollectiveBuilder<
    cutlass::arch::Sm90, cutlass::arch::OpClassTensorOp,
    TileShape, ClusterShape,
    cutlass::epilogue::collective::EpilogueTileAuto,
    Acc, Acc,
    ElemCD, cutlass::layout::RowMajor, 128 / cutlass::sizeof_bits<ElemCD>::value,
    ElemCD, cutlass::layout::RowMajor, 128 / cutlass::sizeof_bits<ElemCD>::value,
    cutlass::epilogue::collective::EpilogueScheduleAuto
  >::CollectiveOp;

using CollectiveMainloop = typename cutlass::gemm::collective::CollectiveBuilder<
    cutlass::arch::Sm90, cutlass::arch::OpClassTensorOp,
    ElemA, cutlass::layout::RowMajor, 128 / cutlass::sizeof_bits<ElemA>::value,
    ElemB, cutlass::layout::ColumnMajor, 128 / cutlass::sizeof_bits<ElemB>::value,
    Acc,
    TileShape, ClusterShape,
    cutlass::gemm::collective::StageCountAutoCarveout<static_cast<int>(sizeof(typename CollectiveEpilogue::SharedStorage))>,
    cutlass::gemm::collective::KernelScheduleAuto
  >::CollectiveOp;

using GemmKernel = cutlass::gemm::kernel::GemmUniversal<
    cute::Shape<int,int,int,int>,
    CollectiveMainloop,
    CollectiveEpilogue
>;
using Gemm = cutlass::gemm::device::GemmUniversalAdapter<GemmKernel>;

// Force the device kernel symbol into the cubin without needing a host main.
auto* _anchor = &cutlass::device_kernel<GemmKernel>;


// ===== COMPILED SASS (sm_90a) =====

	.target	sm_90a

	.elftype	@"ET_EXEC"


//--------------------- .note.nv.tkinfo           --------------------------
	.section	.note.nv.tkinfo,"",@"SHT_NOTE"
	.sectionflags	@"SHF_NOTE_NV_TKINFO"
	.tkinfo
        /*0018*/ 	.word	0x00000002
        /*0030*/ 	.string	""
        /*0030*/ 	.string	"ptxas"
        /*0030*/ 	.string	"Cuda compilation tools, release 13.0, V13.0.88"
        /*0030*/ 	.string	"Build cuda_13.0.r13.0/compiler.36424714_0"
        /*0030*/ 	.string	"-arch sm_90a -m 64 "



//--------------------- .note.nv.cuinfo           --------------------------
	.section	.note.nv.cuinfo,"",@"SHT_NOTE"
	.sectionflags	@"SHF_NOTE_NV_CUINFO"
        /*0018*/ 	.short	0x0002
        /*001a*/ 	.short	0x005a
        /*001c*/ 	.short	0x0082
	.zero		2


//--------------------- .nv.info                  --------------------------
	.section	.nv.info,"",@"SHT_CUDA_INFO"
	.align	4


	//----- nvinfo : EIATTR_REGCOUNT
	.align		4
        /*0000*/ 	.byte	0x04, 0x2f
        /*0002*/ 	.short	(.L_15 - .L_14)
	.align		4
.L_14:
        /*0004*/ 	.word	index@(_ZN7cutlass13device_kernelINS_4gemm6kernel13GemmUniversalIN4cute5tupleIJiiiiEEENS1_10collective13CollectiveMmaINS1_34MainloopSm90TmaGmmaWarpSpecializedILi18ENS5_IJNS4_1CILi1EEESB_SB_EEENS1_35KernelTmaWarpSpecializedCooperativeEEENS5_IJNSA_ILi384EEENSA_ILi8EEENSA_ILi16EEEEEENS_6half_tENS5_IJlSB_lEEESJ_SK_NS4_8TiledMMAINS4_8MMA_AtomIJNS4_4SM904GMMA24MMA_64x8x16_F32F16F16_SSILNSO_5MajorE0ELSQ_0ELNSO_7ScaleInE1ELSR_1EEEEEENS4_6LayoutINS5_IJNSA_ILi2EEESB_SB_EEENS5_IJSB_NSA_ILi0EEESX_EEEEENS5_IJNS4_10UnderscoreES10_S10_EEEEENS4_13SM90_TMA_LOADENS4_14ComposedLayoutINS4_7SwizzleILi1ELi4ELi3EEENS4_18smem_ptr_flag_bitsILi16EEENSU_INS5_IJSG_SH_EEENS5_IJSH_SB_EEEEEEEvNS4_8identityES13_S1C_vS1D_EENS_8epilogue10collective6detail29Sm90TmaWarpSpecializedAdapterINS1G_15DefaultEpilogueISJ_SK_SK_NS1F_6thread17LinearCombinationISJ_Li1EffLNS1K_9ScaleType4KindE0ELNS_15FloatRoundStyleE2ESJ_EENS1_15EpilogueDefaultEEEEEvvEEEEvNT_6ParamsE)
        /*0008*/ 	.word	0x000000a8


	//----- nvinfo : EIATTR_FRAME_SIZE
	.align		4
.L_15:
        /*000c*/ 	.byte	0x04, 0x11
        /*000e*/ 	.short	(.L_17 - .L_16)
	.align		4
.L_16:
        /*0010*/ 	.word	index@(_ZN7cutlass13device_kernelINS_4gemm6kernel13GemmUniversalIN4cute5tupleIJiiiiEEENS1_10collective13CollectiveMmaINS1_34MainloopSm90TmaGmmaWarpSpecializedILi18ENS5_IJNS4_1CILi1EEESB_SB_EEENS1_35KernelTmaWarpSpecializedCooperativeEEENS5_IJNSA_ILi384EEENSA_ILi8EEENSA_ILi16EEEEEENS_6half_tENS5_IJlSB_lEEESJ_SK_NS4_8TiledMMAINS4_8MMA_AtomIJNS4_4SM904GMMA24MMA_64x8x16_F32F16F16_SSILNSO_5MajorE0ELSQ_0ELNSO_7ScaleInE1ELSR_1EEEEEENS4_6LayoutINS5_IJNSA_ILi2EEESB_SB_EEENS5_IJSB_NSA_ILi0EEESX_EEEEENS5_IJNS4_10UnderscoreES10_S10_EEEEENS4_13SM90_TMA_LOADENS4_14ComposedLayoutINS4_7SwizzleILi1ELi4ELi3EEENS4_18smem_ptr_flag_bitsILi16EEENSU_INS5_IJSG_SH_EEENS5_IJSH_SB_EEEEEEEvNS4_8identityES13_S1C_vS1D_EENS_8epilogue10collective6detail29Sm90TmaWarpSpecializedAdapterINS1G_15DefaultEpilogueISJ_SK_SK_NS1F_6thread17LinearCombinationISJ_Li1EffLNS1K_9ScaleType4KindE0ELNS_15FloatRoundStyleE2ESJ_EENS1_15EpilogueDefaultEEEEEvvEEEEvNT_6ParamsE)
        /*0014*/ 	.word	0x00000000


	//----- nvinfo : EIATTR_MIN_STACK_SIZE
	.align		4
.L_17:
        /*0018*/ 	.byte	0x04, 0x12
        /*001a*/ 	.short	(.L_19 - .L_18)
	.align		4
.L_18:
        /*001c*/ 	.word	index@(_ZN7cutlass13device_kernelINS_4gemm6kernel13GemmUniversalIN4cute5tupleIJiiiiEEENS1_10collective13CollectiveMmaINS1_34MainloopSm90TmaGmmaWarpSpecializedILi18ENS5_IJNS4_1CILi1EEESB_SB_EEENS1_35KernelTmaWarpSpecializedCooperativeEEENS5_IJNSA_ILi384EEENSA_ILi8EEENSA_ILi16EEEEEENS_6half_tENS5_IJlSB_lEEESJ_SK_NS4_8TiledMMAINS4_8MMA_AtomIJNS4_4SM904GMMA24MMA_64x8x16_F32F16F16_SSILNSO_5MajorE0ELSQ_0ELNSO_7ScaleInE1ELSR_1EEEEEENS4_6LayoutINS5_IJNSA_ILi2EEESB_SB_EEENS5_IJSB_NSA_ILi0EEESX_EEEEENS5_IJNS4_10UnderscoreES10_S10_EEEEENS4_13SM90_TMA_LOADENS4_14ComposedLayoutINS4_7SwizzleILi1ELi4ELi3EEENS4_18smem_ptr_flag_bitsILi16EEENSU_INS5_IJSG_SH_EEENS5_IJSH_SB_EEEEEEEvNS4_8identityES13_S1C_vS1D_EENS_8epilogue10collective6detail29Sm90TmaWarpSpecializedAdapterINS1G_15DefaultEpilogueISJ_SK_SK_NS1F_6thread17LinearCombinationISJ_Li1EffLNS1K_9ScaleType4KindE0ELNS_15FloatRoundStyleE2ESJ_EENS1_15EpilogueDefaultEEEEEvvEEEEvNT_6ParamsE)
        /*0020*/ 	.word	0x00000000
.L_19:


//--------------------- .nv.compat                --------------------------
	.section	.nv.compat,"",@"SHT_CUDA_COMPAT_INFO"
	.align	4
        /*0000*/ 	.byte	0x02, 0x09, 0x01, 0x00, 0x02, 0x02, 0x04, 0x00, 0x02, 0x05, 0x05, 0x00, 0x03, 0x07, 0x01, 0x01
        /*0010*/ 	.byte	0x02, 0x03, 0x01, 0x00, 0x02, 0x06, 0x01, 0x00, 0x04, 0x0b, 0x08, 0x00, 0x00, 0x00, 0x00, 0x00
        /*0020*/ 	.byte	0x00, 0x00, 0x00, 0x00


//--------------------- .nv.info._ZN7cutlass13device_kernelINS_4gemm6kernel13GemmUniversalIN4cute5tupleIJiiiiEEENS1_10collective13CollectiveMmaINS1_34MainloopSm90TmaGmmaWarpSpecializedILi18ENS5_IJNS4_1CILi1EEESB_SB_EEENS1_35KernelTmaWarpSpecializedCooperativeEEENS5_IJNSA_ILi384EEENSA_ILi8EEENSA_ILi16EEEEEENS_6half_tENS5_IJlSB_lEEESJ_SK_NS4_8TiledMMAINS4_8MMA_AtomIJNS4_4SM904GMMA24MMA_64x8x16_F32F16F16_SSILNSO_5MajorE0ELSQ_0ELNSO_7ScaleInE1ELSR_1EEEEEENS4_6LayoutINS5_IJNSA_ILi2EEESB_SB_EEENS5_IJSB_NSA_ILi0EEESX_EEEEENS5_IJNS4_10UnderscoreES10_S10_EEEEENS4_13SM90_TMA_LOADENS4_14ComposedLayoutINS4_7SwizzleILi1ELi4ELi3EEENS4_18smem_ptr_flag_bitsILi16EEENSU_INS5_IJSG_SH_EEENS5_IJSH_SB_EEEEEEEvNS4_8identityES13_S1C_vS1D_EENS_8epilogue10collective6detail29Sm90TmaWarpSpecializedAdapterINS1G_15DefaultEpilogueISJ_SK_SK_NS1F_6thread17LinearCombinationISJ_Li1EffLNS1K_9ScaleType4KindE0ELNS_15FloatRoundStyleE2ESJ_EENS1_15EpilogueDefaultEEEEEvvEEEEvNT_6ParamsE --------------------------
	.section	.nv.info._ZN7cutlass13device_kernelINS_4gemm6kernel13GemmUniversalIN4cute5tupleIJiiiiEEENS1_10collective13CollectiveMmaINS1_34MainloopSm90TmaGmmaWarpSpecializedILi18ENS5_IJNS4_1CILi1EEESB_SB_EEENS1_35KernelTmaWarpSpecializedCooperativeEEENS5_IJNSA_ILi384EEENSA_ILi8EEENSA_ILi16EEEEEENS_6half_tENS5_IJlSB_lEEESJ_SK_NS4_8TiledMMAINS4_8MMA_AtomIJNS4_4SM904GMMA24MMA_64x8x16_F32F16F16_SSILNSO_5MajorE0ELSQ_0ELNSO_7ScaleInE1ELSR_1EEEEEENS4_6LayoutINS5_IJNSA_ILi2EEESB_SB_EEENS5_IJSB_NSA_ILi0EEESX_EEEEENS5_IJNS4_10UnderscoreES10_S10_EEEEENS4_13SM90_TMA_LOADENS4_14ComposedLayoutINS4_7SwizzleILi1ELi4ELi3EEENS4_18smem_ptr_flag_bitsILi16EEENSU_INS5_IJSG_SH_EEENS5_IJSH_SB_EEEEEEEvNS4_8identityES13_S1C_vS1D_EENS_8epilogue10collective6detail29Sm90TmaWarpSpecializedAdapterINS1G_15DefaultEpilogueISJ_SK_SK_NS1F_6thread17LinearCombinationISJ_Li1EffLNS1K_9ScaleType4KindE0ELNS_15FloatRoundStyleE2ESJ_EENS1_15EpilogueDefaultEEEEEvvEEEEvNT_6ParamsE,"",@"SHT_CUDA_INFO"
	.sectionflags	@""
	.align	4


	//----- nvinfo : EIATTR_CUDA_API_VERSION
	.align		4
        /*0000*/ 	.byte	0x04, 0x37
        /*0002*/ 	.short	(.L_21 - .L_20)
.L_20:
        /*0004*/ 	.word	0x00000082


	//----- nvinfo : EIATTR_KPARAM_INFO
	.align		4
.L_21:
        /*0008*/ 	.byte	0x04, 0x17
        /*000a*/ 	.short	(.L_23 - .L_22)
.L_22:
        /*000c*/ 	.word	0x00000000
        /*0010*/ 	.short	0x0000
        /*0012*/ 	.short	0x0070
        /*0014*/ 	.byte	0x00, 0xf0, 0x01, 0x10


	//----- nvinfo : EIATTR_SPARSE_MMA_MASK
	.align		4
.L_23:
        /*0018*/ 	.byte	0x03, 0x50
        /*001a*/ 	.short	0x0000


	//----- nvinfo : EIATTR_MAXREG_COUNT
	.align		4
        /*001c*/ 	.byte	0x03, 0x1b
        /*001e*/ 	.short	0x00a8


	//----- nvinfo : EIATTR_NUM_BARRIERS
	.align		4
        /*0020*/ 	.byte	0x02, 0x4c
        /*0022*/ 	.byte	0x01
	.zero		1


	//----- nvinfo : EIATTR_EXTERNS
	.align		4
        /*0024*/ 	.byte	0x04, 0x0f
        /*0026*/ 	.short	(.L_25 - .L_24)


	//   ....[0]....
	.align		4
.L_24:
        /*0028*/ 	.word	index@(__assertfail)


	//----- nvinfo : EIATTR_MERCURY_ISA_VERSION
	.align		4
.L_25:
        /*002c*/ 	.byte	0x03, 0x5f
        /*002e*/ 	.short	0x0101


	//----- nvinfo : EIATTR_INT_WARP_WIDE_INSTR_OFFSETS
	.align		4
        /*0030*/ 	.byte	0x04, 0x31
        /*0032*/ 	.short	(.L_27 - .L_26)


	//   ....[0]....
.L_26:
        /*0034*/ 	.word	0x000005a0


	//   ....[1]....
        /*0038*/ 	.word	0x000005b0


	//   ....[2]....
        /*003c*/ 	.word	0x000006d0


	//----- nvinfo : EIATTR_COOP_GROUP_MASK_REGIDS
	.align		4
.L_27:
        /*0040*/ 	.byte	0x04, 0x29
        /*0042*/ 	.short	(.L_29 - .L_28)


	//   ....[0]....
.L_28:
        /*0044*/ 	.word	0xffffffff


	//   ....[1]....
        /*0048*/ 	.word	0xffffffff


	//   ....[2]....
        /*004c*/ 	.word	0xffffffff


	//   ....[3]....
        /*0050*/ 	.word	0xffffffff


	//   ....[4]....
        /*0054*/ 	.word	0xffffffff


	//----- nvinfo : EIATTR_COOP_GROUP_INSTR_OFFSETS
	.align		4
.L_29:
        /*0058*/ 	.byte	0x04, 0x28
        /*005a*/ 	.short	(.L_31 - .L_30)


	//   ....[0]....
.L_30:
        /*005c*/ 	.word	0x00000060


	//   ....[1]....
        /*0060*/ 	.word	0x00000070


	//   ....[2]....
        /*0064*/ 	.word	0x00000130


	//   ....[3]....
        /*0068*/ 	.word	0x000004b0


	//   ....[4]....
        /*006c*/ 	.word	0x00001360


	//----- nvinfo : EIATTR_REG_RECONFIG
	.align		4
.L_31:
        /*0070*/ 	.byte	0x01, 0x54
	.zero		2


	//----- nvinfo : EIATTR_SYSCALL_OFFSETS
	.align		4
        /*0074*/ 	.byte	0x04, 0x46
        /*0076*/ 	.short	(.L_33 - .L_32)


	//   ....[0]....
.L_32:
        /*0078*/ 	.word	0x00001550


	//----- nvinfo : EIATTR_MBARRIER_INSTR_OFFSETS
	.align		4
.L_33:
        /*007c*/ 	.byte	0x04, 0x39
        /*007e*/ 	.short	(.L_35 - .L_34)


	//   ....[0]....
.L_34:
        /*0080*/ 	.word	0x00000250
        /*0084*/ 	.word	0x000000ff
        /*0088*/ 	.word	0x00000000
        /*008c*/ 	.short	0x0100
        /*008e*/ 	.byte	0x08
	.zero		1


	//   ....[1]....
        /*0090*/ 	.word	0x00000260
        /*0094*/ 	.word	0x000000ff
        /*0098*/ 	.word	0x00000090
        /*009c*/ 	.short	0x0100
        /*009e*/ 	.byte	0x08
	.zero		1


	//   ....[2]....
        /*00a0*/ 	.word	0x00000270
        /*00a4*/ 	.word	0x000000ff
        /*00a8*/ 	.word	0x00000008
        /*00ac*/ 	.short	0x0100
        /*00ae*/ 	.byte	0x08
	.zero		1


	//   ....[3]....
        /*00b0*/ 	.word	0x00000280
        /*00b4*/ 	.word	0x000000ff
        /*00b8*/ 	.word	0x00000098
        /*00bc*/ 	.short	0x0100
        /*00be*/ 	.byte	0x08
	.zero		1


	//   ....[4]....
        /*00c0*/ 	.word	0x00000290
        /*00c4*/ 	.word	0x000000ff
        /*00c8*/ 	.word	0x00000010
        /*00cc*/ 	.short	0x0100
        /*00ce*/ 	.byte	0x08
	.zero		1


	//   ....[5]....
        /*00d0*/ 	.word	0x000002a0
        /*00d4*/ 	.word	0x000000ff
        /*00d8*/ 	.word	0x000000a0
        /*00dc*/ 	.short	0x0100
        /*00de*/ 	.byte	0x08
	.zero		1


	//   ....[6]....
        /*00e0*/ 	.word	0x000002b0
        /*00e4*/ 	.word	0x000000ff
        /*00e8*/ 	.word	0x00000018
        /*00ec*/ 	.short	0x0100
        /*00ee*/ 	.byte	0x08
	.zero		1


	//   ....[7]....
        /*00f0*/ 	.word	0x000002c0
        /*00f4*/ 	.word	0x000000ff
        /*00f8*/ 	.word	0x000000a8
        /*00fc*/ 	.short	0x0100
        /*00fe*/ 	.byte	0x08
	.zero		1


	//   ....[8]....
        /*0100*/ 	.word	0x000002d0
        /*0104*/ 	.word	0x000000ff
        /*0108*/ 	.word	0x00000020
        /*010c*/ 	.short	0x0100
        /*010e*/ 	.byte	0x08
	.zero		1


	//   ....[9]....
        /*0110*/ 	.word	0x000002e0
        /*0114*/ 	.word	0x000000ff
        /*0118*/ 	.word	0x000000b0
        /*011c*/ 	.short	0x0100
        /*011e*/ 	.byte	0x08
	.zero		1


	//   ....[10]....
        /*0120*/ 	.word	0x000002f0
        /*0124*/ 	.word	0x000000ff
        /*0128*/ 	.word	0x00000028
        /*012c*/ 	.short	0x0100
        /*012e*/ 	.byte	0x08
	.zero		1


	//   ....[11]....
        /*0130*/ 	.word	0x00000300
        /*0134*/ 	.word	0x000000ff
        /*0138*/ 	.word	0x000000b8
        /*013c*/ 	.short	0x0100
        /*013e*/ 	.byte	0x08
	.zero		1


	//   ....[12]....
        /*0140*/ 	.word	0x00000310
        /*0144*/ 	.word	0x000000ff
        /*0148*/ 	.word	0x00000030
        /*014c*/ 	.short	0x0100
        /*014e*/ 	.byte	0x08
	.zero		1


	//   ....[13]....
        /*0150*/ 	.word	0x00000320
        /*0154*/ 	.word	0x000000ff
        /*0158*/ 	.word	0x000000c0
        /*015c*/ 	.short	0x0100
        /*015e*/ 	.byte	0x08
	.zero		1


	//   ....[14]....
        /*0160*/ 	.word	0x00000330
        /*0164*/ 	.word	0x000000ff
        /*0168*/ 	.word	0x00000038
        /*016c*/ 	.short	0x0100
        /*016e*/ 	.byte	0x08
	.zero		1


	//   ....[15]....
        /*0170*/ 	.word	0x00000340
        /*0174*/ 	.word	0x000000ff
        /*0178*/ 	.word	0x000000c8
        /*017c*/ 	.short	0x0100
        /*017e*/ 	.byte	0x08
	.zero		1


	//   ....[16]....
        /*0180*/ 	.word	0x00000350
        /*0184*/ 	.word	0x000000ff
        /*0188*/ 	.word	0x00000040
        /*018c*/ 	.short	0x0100
        /*018e*/ 	.byte	0x08
	.zero		1


	//   ....[17]....
        /*0190*/ 	.word	0x00000360
        /*0194*/ 	.word	0x000000ff
        /*0198*/ 	.word	0x000000d0
        /*019c*/ 	.short	0x0100
        /*019e*/ 	.byte	0x08
	.zero		1


	//   ....[18]....
        /*01a0*/ 	.word	0x00000370
        /*01a4*/ 	.word	0x000000ff
        /*01a8*/ 	.word	0x00000048
        /*01ac*/ 	.short	0x0100
        /*01ae*/ 	.byte	0x08
	.zero		1


	//   ....[19]....
        /*01b0*/ 	.word	0x00000380
        /*01b4*/ 	.word	0x000000ff
        /*01b8*/ 	.word	0x000000d8
        /*01bc*/ 	.short	0x0100
        /*01be*/ 	.byte	0x08
	.zero		1


	//   ....[20]....
        /*01c0*/ 	.word	0x00000390
        /*01c4*/ 	.word	0x000000ff
        /*01c8*/ 	.word	0x00000050
        /*01cc*/ 	.short	0x0100
        /*01ce*/ 	.byte	0x08
	.zero		1


	//   ....[21]....
        /*01d0*/ 	.word	0x000003a0
        /*01d4*/ 	.word	0x000000ff
        /*01d8*/ 	.word	0x000000e0
        /*01dc*/ 	.short	0x0100
        /*01de*/ 	.byte	0x08
	.zero		1


	//   ....[22]....
        /*01e0*/ 	.word	0x000003b0
        /*01e4*/ 	.word	0x000000ff
        /*01e8*/ 	.word	0x00000058
        /*01ec*/ 	.short	0x0100
        /*01ee*/ 	.byte	0x08
	.zero		1


	//   ....[23]....
        /*01f0*/ 	.word	0x000003c0
        /*01f4*/ 	.word	0x000000ff
        /*01f8*/ 	.word	0x000000e8
        /*01fc*/ 	.short	0x0100
        /*01fe*/ 	.byte	0x08
	.zero		1


	//   ....[24]....
        /*0200*/ 	.word	0x000003d0
        /*0204*/ 	.word	0x000000ff
        /*0208*/ 	.word	0x00000060
        /*020c*/ 	.short	0x0100
        /*020e*/ 	.byte	0x08
	.zero		1


	//   ....[25]....
        /*0210*/ 	.word	0x000003e0
        /*0214*/ 	.word	0x000000ff
        /*0218*/ 	.word	0x000000f0
        /*021c*/ 	.short	0x0100
        /*021e*/ 	.byte	0x08
	.zero		1


	//   ....[26]....
        /*0220*/ 	.word	0x000003f0
        /*0224*/ 	.word	0x000000ff
        /*0228*/ 	.word	0x00000068
        /*022c*/ 	.short	0x0100
        /*022e*/ 	.byte	0x08
	.zero		1


	//   ....[27]....
        /*0230*/ 	.word	0x00000400
        /*0234*/ 	.word	0x000000ff
        /*0238*/ 	.word	0x000000f8
        /*023c*/ 	.short	0x0100
        /*023e*/ 	.byte	0x08
	.zero		1


	//   ....[28]....
        /*0240*/ 	.word	0x00000410
        /*0244*/ 	.word	0x000000ff
        /*0248*/ 	.word	0x00000070
        /*024c*/ 	.short	0x0100
        /*024e*/ 	.byte	0x08
	.zero		1


	//   ....[29]....
        /*0250*/ 	.word	0x00000420
        /*0254*/ 	.word	0x000000ff
        /*0258*/ 	.word	0x00000100
        /*025c*/ 	.short	0x0100
        /*025e*/ 	.byte	0x08
	.zero		1


	//   ....[30]....
        /*0260*/ 	.word	0x00000430
        /*0264*/ 	.word	0x000000ff
        /*0268*/ 	.word	0x00000078
        /*026c*/ 	.short	0x0100
        /*026e*/ 	.byte	0x08
	.zero		1


	//   ....[31]....
        /*0270*/ 	.word	0x00000440
        /*0274*/ 	.word	0x000000ff
        /*0278*/ 	.word	0x00000108
        /*027c*/ 	.short	0x0100
        /*027e*/ 	.byte	0x08
	.zero		1


	//   ....[32]....
        /*0280*/ 	.word	0x00000450
        /*0284*/ 	.word	0x000000ff
        /*0288*/ 	.word	0x00000080
        /*028c*/ 	.short	0x0100
        /*028e*/ 	.byte	0x08
	.zero		1


	//   ....[33]....
        /*0290*/ 	.word	0x00000460
        /*0294*/ 	.word	0x000000ff
        /*0298*/ 	.word	0x00000110
        /*029c*/ 	.short	0x0100
        /*029e*/ 	.byte	0x08
	.zero		1


	//   ....[34]....
        /*02a0*/ 	.word	0x00000470
        /*02a4*/ 	.word	0x000000ff
        /*02a8*/ 	.word	0x00000088
        /*02ac*/ 	.short	0x0100
        /*02ae*/ 	.byte	0x08
	.zero		1


	//   ....[35]....
        /*02b0*/ 	.word	0x00000480
        /*02b4*/ 	.word	0x000000ff
        /*02b8*/ 	.word	0x00000118
        /*02bc*/ 	.short	0x0100
        /*02be*/ 	.byte	0x08
	.zero		1


	//   ....[36]....
        /*02c0*/ 	.word	0x00000750
        /*02c4*/ 	.word	0x000000ff
        /*02c8*/ 	.word	0x00000130
        /*02cc*/ 	.short	0x0100
        /*02ce*/ 	.byte	0x08
	.zero		1


	//   ....[37]....
        /*02d0*/ 	.word	0x000007b0
        /*02d4*/ 	.word	0x000000ff
        /*02d8*/ 	.word	0x00000138
        /*02dc*/ 	.short	0x0100
        /*02de*/ 	.byte	0x08
	.zero		1


	//   ....[38]....
        /*02e0*/ 	.word	0x000015d0
        /*02e4*/ 	.word	0x00000003
        /*02e8*/ 	.word	0x00000000
        /*02ec*/ 	.short	0x010a
        /*02ee*/ 	.byte	0x3f
	.zero		1


	//   ....[39]....
        /*02f0*/ 	.word	0x00001630
        /*02f4*/ 	.word	0x00000003
        /*02f8*/ 	.word	0x00000000
        /*02fc*/ 	.short	0x010a
        /*02fe*/ 	.byte	0x3f
	.zero		1


	//   ....[40]....
        /*0300*/ 	.word	0x000018a0
        /*0304*/ 	.word	0x000000ff
        /*0308*/ 	.word	0x00000000
        /*030c*/ 	.short	0x010a
        /*030e*/ 	.byte	0x04
	.zero		1


	//   ....[41]....
        /*0310*/ 	.word	0x000018e0
        /*0314*/ 	.word	0x000000ff
        /*0318*/ 	.word	0x00000000
        /*031c*/ 	.short	0x010a
        /*031e*/ 	.byte	0x04
	.zero		1


	//   ....[42]....
        /*0320*/ 	.word	0x00001a90
        /*0324*/ 	.word	0x000000ff
        /*0328*/ 	.word	0x00000000
        /*032c*/ 	.short	0x0101
        /*032e*/ 	.byte	0x04
	.zero		1


	//   ....[43]....
        /*0330*/ 	.word	0x00001c40
        /*0334*/ 	.word	0x000000ff
        /*0338*/ 	.word	0x00000000
        /*033c*/ 	.short	0x0101
        /*033e*/ 	.byte	0x06
	.zero		1


	//   ....[44]....
        /*0340*/ 	.word	0x00003f90
        /*0344*/ 	.word	0x0000000e
        /*0348*/ 	.word	0x00000090
        /*034c*/ 	.short	0x010a
        /*034e*/ 	.byte	0x3f
	.zero		1


	//   ....[45]....
        /*0350*/ 	.word	0x00004320
        /*0354*/ 	.word	0x00000005
        /*0358*/ 	.word	0x00000138
        /*035c*/ 	.short	0x0101
        /*035e*/ 	.byte	0x3f
	.zero		1


	//   ....[46]....
        /*0360*/ 	.word	0x00004a80
        /*0364*/ 	.word	0x00000007
        /*0368*/ 	.word	0x00000000
        /*036c*/ 	.short	0x010a
        /*036e*/ 	.byte	0x3f
	.zero		1


	//   ....[47]....
        /*0370*/ 	.word	0x00004b00
        /*0374*/ 	.word	0x00000008
        /*0378*/ 	.word	0x00000000
        /*037c*/ 	.short	0x010a
        /*037e*/ 	.byte	0x3f
	.zero		1


	//   ....[48]....
        /*0380*/ 	.word	0x00004b90
        /*0384*/ 	.word	0x00000009
        /*0388*/ 	.word	0x00000000
        /*038c*/ 	.short	0x010a
        /*038e*/ 	.byte	0x3f
	.zero		1


	//   ....[49]....
        /*0390*/ 	.word	0x00004c20
        /*0394*/ 	.word	0x00000008
        /*0398*/ 	.word	0x00000000
        /*039c*/ 	.short	0x010a
        /*039e*/ 	.byte	0x3f
	.zero		1


	//   ....[50]....
        /*03a0*/ 	.word	0x00004cb0
        /*03a4*/ 	.word	0x00000009
        /*03a8*/ 	.word	0x00000000
        /*03ac*/ 	.short	0x010a
        /*03ae*/ 	.byte	0x3f
	.zero		1


	//   ....[51]....
        /*03b0*/ 	.word	0x00004d40
        /*03b4*/ 	.word	0x00000008
        /*03b8*/ 	.word	0x00000000
        /*03bc*/ 	.short	0x010a
        /*03be*/ 	.byte	0x3f
	.zero		1


	//   ....[52]....
        /*03c0*/ 	.word	0x00004dd0
        /*03c4*/ 	.word	0x00000009
        /*03c8*/ 	.word	0x00000000
        /*03cc*/ 	.short	0x010a
        /*03ce*/ 	.byte	0x3f
	.zero		1


	//   ....[53]....
        /*03d0*/ 	.word	0x00004e60
        /*03d4*/ 	.word	0x00000008
        /*03d8*/ 	.word	0x00000000
        /*03dc*/ 	.short	0x010a
        /*03de*/ 	.byte	0x3f
	.zero		1


	//   ....[54]....
        /*03e0*/ 	.word	0x00004ef0
        /*03e4*/ 	.word	0x00000009
        /*03e8*/ 	.word	0x00000000
        /*03ec*/ 	.short	0x010a
        /*03ee*/ 	.byte	0x3f
	.zero		1


	//   ....[55]....
        /*03f0*/ 	.word	0x00004f80
        /*03f4*/ 	.word	0x00000008
        /*03f8*/ 	.word	0x00000000
        /*03fc*/ 	.short	0x010a
        /*03fe*/ 	.byte	0x3f
	.zero		1


	//   ....[56]....
        /*0400*/ 	.word	0x00005010
        /*0404*/ 	.word	0x00000009
        /*0408*/ 	.word	0x00000000
        /*040c*/ 	.short	0x010a
        /*040e*/ 	.byte	0x3f
	.zero		1


	//   ....[57]....
        /*0410*/ 	.word	0x000050a0
        /*0414*/ 	.word	0x00000008
        /*0418*/ 	.word	0x00000000
        /*041c*/ 	.short	0x010a
        /*041e*/ 	.byte	0x3f
	.zero		1


	//   ....[58]....
        /*0420*/ 	.word	0x00005130
        /*0424*/ 	.word	0x00000009
        /*0428*/ 	.word	0x00000000
        /*042c*/ 	.short	0x010a
        /*042e*/ 	.byte	0x3f
	.zero		1


	//   ....[59]....
        /*0430*/ 	.word	0x000051c0
        /*0434*/ 	.word	0x00000008
        /*0438*/ 	.word	0x00000000
        /*043c*/ 	.short	0x010a
        /*043e*/ 	.byte	0x3f
	.zero		1


	//   ....[60]....
        /*0440*/ 	.word	0x00005250
        /*0444*/ 	.word	0x00000009
        /*0448*/ 	.word	0x00000000
        /*044c*/ 	.short	0x010a
        /*044e*/ 	.byte	0x3f
	.zero		1


	//   ....[61]....
        /*0450*/ 	.word	0x000052e0
        /*0454*/ 	.word	0x00000008
        /*0458*/ 	.word	0x00000000
        /*045c*/ 	.short	0x010a
        /*045e*/ 	.byte	0x3f
	.zero		1


	//   ....[62]....
        /*0460*/ 	.word	0x00005370
        /*0464*/ 	.word	0x0000000b
        /*0468*/ 	.word	0x00000000
        /*046c*/ 	.short	0x010a
        /*046e*/ 	.byte	0x3f
	.zero		1


	//   ....[63]....
        /*0470*/ 	.word	0x00005400
        /*0474*/ 	.word	0x00000003
        /*0478*/ 	.word	0x00000000
        /*047c*/ 	.short	0x010a
        /*047e*/ 	.byte	0x3f
	.zero		1


	//   ....[64]....
        /*0480*/ 	.word	0x00005460
        /*0484*/ 	.word	0x00000003
        /*0488*/ 	.word	0x00000000
        /*048c*/ 	.short	0x010a
        /*048e*/ 	.byte	0x3f
	.zero		1


	//   ....[65]....
        /*0490*/ 	.word	0x000054c0
        /*0494*/ 	.word	0x00000003
        /*0498*/ 	.word	0x00000000
        /*049c*/ 	.short	0x010a
        /*049e*/ 	.byte	0x3f
	.zero		1


	//   ....[66]....
        /*04a0*/ 	.word	0x00005590
        /*04a4*/ 	.word	0x0000000e
        /*04a8*/ 	.word	0x00000090
        /*04ac*/ 	.short	0x010a
        /*04ae*/ 	.byte	0x3f
	.zero		1


	//   ....[67]....
        /*04b0*/ 	.word	0x00005660
        /*04b4*/ 	.word	0x00000007
        /*04b8*/ 	.word	0x00000000
        /*04bc*/ 	.short	0x010a
        /*04be*/ 	.byte	0x3f
	.zero		1


	//   ....[68]....
        /*04c0*/ 	.word	0x000056b0
        /*04c4*/ 	.word	0x00000008
        /*04c8*/ 	.word	0x00000000
        /*04cc*/ 	.short	0x010a
        /*04ce*/ 	.byte	0x3f
	.zero		1


	//   ....[69]....
        /*04d0*/ 	.word	0x00005700
        /*04d4*/ 	.word	0x00000009
        /*04d8*/ 	.word	0x00000000
        /*04dc*/ 	.short	0x010a
        /*04de*/ 	.byte	0x3f
	.zero		1


	//   ....[70]....
        /*04e0*/ 	.word	0x00005750
        /*04e4*/ 	.word	0x00000008
        /*04e8*/ 	.word	0x00000000
        /*04ec*/ 	.short	0x010a
        /*04ee*/ 	.byte	0x3f
	.zero		1


	//   ....[71]....
        /*04f0*/ 	.word	0x000057a0
        /*04f4*/ 	.word	0x00000009
        /*04f8*/ 	.word	0x00000000
        /*04fc*/ 	.short	0x010a
        /*04fe*/ 	.byte	0x3f
	.zero		1


	//   ....[72]....
        /*0500*/ 	.word	0x000057f0
        /*0504*/ 	.word	0x00000008
        /*0508*/ 	.word	0x00000000
        /*050c*/ 	.short	0x010a
        /*050e*/ 	.byte	0x3f
	.zero		1


	//   ....[73]....
        /*0510*/ 	.word	0x00005840
        /*0514*/ 	.word	0x00000009
        /*0518*/ 	.word	0x00000000
        /*051c*/ 	.short	0x010a
        /*051e*/ 	.byte	0x3f
	.zero		1


	//   ....[74]....
        /*0520*/ 	.word	0x00005890
        /*0524*/ 	.word	0x00000008
        /*0528*/ 	.word	0x00000000
        /*052c*/ 	.short	0x010a
        /*052e*/ 	.byte	0x3f
	.zero		1


	//   ....[75]....
        /*0530*/ 	.word	0x000058e0
        /*0534*/ 	.word	0x00000009
        /*0538*/ 	.word	0x00000000
        /*053c*/ 	.short	0x010a
        /*053e*/ 	.byte	0x3f
	.zero		1


	//   ....[76]....
        /*0540*/ 	.word	0x00005930
        /*0544*/ 	.word	0x00000008
        /*0548*/ 	.word	0x00000000
        /*054c*/ 	.short	0x010a
        /*054e*/ 	.byte	0x3f
	.zero		1


	//   ....[77]....
        /*0550*/ 	.word	0x00005980
        /*0554*/ 	.word	0x00000009
        /*0558*/ 	.word	0x00000000
        /*055c*/ 	.short	0x010a
        /*055e*/ 	.byte	0x3f
	.zero		1


	//   ....[78]....
        /*0560*/ 	.word	0x000059d0
        /*0564*/ 	.word	0x00000008
        /*0568*/ 	.word	0x00000000
        /*056c*/ 	.short	0x010a
        /*056e*/ 	.byte	0x3f
	.zero		1


	//   ....[79]....
        /*0570*/ 	.word	0x00005a20
        /*0574*/ 	.word	0x00000009
        /*0578*/ 	.word	0x00000000
        /*057c*/ 	.short	0x010a
        /*057e*/ 	.byte	0x3f
	.zero		1


	//   ....[80]....
        /*0580*/ 	.word	0x00005a70
        /*0584*/ 	.word	0x00000008
        /*0588*/ 	.word	0x00000000
        /*058c*/ 	.short	0x010a
        /*058e*/ 	.byte	0x3f
	.zero		1


	//   ....[81]....
        /*0590*/ 	.word	0x00005ac0
        /*0594*/ 	.word	0x00000009
        /*0598*/ 	.word	0x00000000
        /*059c*/ 	.short	0x010a
        /*059e*/ 	.byte	0x3f
	.zero		1


	//   ....[82]....
        /*05a0*/ 	.word	0x00005b10
        /*05a4*/ 	.word	0x00000008
        /*05a8*/ 	.word	0x00000000
        /*05ac*/ 	.short	0x010a
        /*05ae*/ 	.byte	0x3f
	.zero		1


	//   ....[83]....
        /*05b0*/ 	.word	0x00005b60
        /*05b4*/ 	.word	0x0000000b
        /*05b8*/ 	.word	0x00000000
        /*05bc*/ 	.short	0x010a
        /*05be*/ 	.byte	0x3f
	.zero		1


	//----- nvinfo : EIATTR_NUM_MBARRIERS
	.align		4
.L_35:
        /*05c0*/ 	.byte	0x03, 0x38
        /*05c2*/ 	.short	0x0026


	//----- nvinfo : EIATTR_EXIT_INSTR_OFFSETS
	.align		4
        /*05c4*/ 	.byte	0x04, 0x1c
        /*05c6*/ 	.short	(.L_37 - .L_36)


	//   ....[0]....
.L_36:
        /*05c8*/ 	.word	0x00000850


	//   ....[1]....
        /*05cc*/ 	.word	0x00001110


	//   ....[2]....
        /*05d0*/ 	.word	0x00003670


	//   ....[3]....
        /*05d4*/ 	.word	0x00003ca0


	//   ....[4]....
        /*05d8*/ 	.word	0x00005450


	//----- nvinfo : EIATTR_MAX_THREADS
	.align		4
.L_37:
        /*05dc*/ 	.byte	0x04, 0x05
        /*05de*/ 	.short	(.L_39 - .L_38)
.L_38:
        /*05e0*/ 	.word	0x00000180
        /*05e4*/ 	.word	0x00000001
        /*05e8*/ 	.word	0x00000001


	//----- nvinfo : EIATTR_CRS_STACK_SIZE
	.align		4
.L_39:
        /*05ec*/ 	.byte	0x04, 0x1e
        /*05ee*/ 	.short	(.L_41 - .L_40)
.L_40:
        /*05f0*/ 	.word	0x00000000


	//----- nvinfo : EIATTR_CBANK_PARAM_SIZE
	.align		4
.L_41:
        /*05f4*/ 	.byte	0x03, 0x19
        /*05f6*/ 	.short	0x0470


	//----- nvinfo : EIATTR_PARAM_CBANK
	.align		4
        /*05f8*/ 	.byte	0x04, 0x0a
        /*05fa*/ 	.short	(.L_43 - .L_42)
	.align		4
.L_42:
        /*05fc*/ 	.word	index@(.nv.constant0._ZN7cutlass13device_kernelINS_4gemm6kernel13GemmUniversalIN4cute5tupleIJiiiiEEENS1_10collective13CollectiveMmaINS1_34MainloopSm90TmaGmmaWarpSpecializedILi18ENS5_IJNS4_1CILi1EEESB_SB_EEENS1_35KernelTmaWarpSpecializedCooperativeEEENS5_IJNSA_ILi384EEENSA_ILi8EEENSA_ILi16EEEEEENS_6half_tENS5_IJlSB_lEEESJ_SK_NS4_8TiledMMAINS4_8MMA_AtomIJNS4_4SM904GMMA24MMA_64x8x16_F32F16F16_SSILNSO_5MajorE0ELSQ_0ELNSO_7ScaleInE1ELSR_1EEEEEENS4_6LayoutINS5_IJNSA_ILi2EEESB_SB_EEENS5_IJSB_NSA_ILi0EEESX_EEEEENS5_IJNS4_10UnderscoreES10_S10_EEEEENS4_13SM90_TMA_LOADENS4_14ComposedLayoutINS4_7SwizzleILi1ELi4ELi3EEENS4_18smem_ptr_flag_bitsILi16EEENSU_INS5_IJSG_SH_EEENS5_IJSH_SB_EEEEEEEvNS4_8identityES13_S1C_vS1D_EENS_8epilogue10collective6detail29Sm90TmaWarpSpecializedAdapterINS1G_15DefaultEpilogueISJ_SK_SK_NS1F_6thread17LinearCombinationISJ_Li1EffLNS1K_9ScaleType4KindE0ELNS_15FloatRoundStyleE2ESJ_EENS1_15EpilogueDefaultEEEEEvvEEEEvNT_6ParamsE)
        /*0600*/ 	.short	0x0210
        /*0602*/ 	.short	0x0470


	//----- nvinfo : EIATTR_SW_WAR
	.align		4
.L_43:
        /*0604*/ 	.byte	0x04, 0x36
        /*0606*/ 	.short	(.L_45 - .L_44)
.L_44:
        /*0608*/ 	.word	0x00000008
.L_45:


//--------------------- .nv.callgraph             --------------------------
	.section	.nv.callgraph,"",@"SHT_CUDA_CALLGRAPH"
	.align	4
	.sectionentsize	8
	.align		4
        /*0000*/ 	.word	0x00000000
	.align		4
        /*0004*/ 	.word	0xffffffff
	.align		4
        /*0008*/ 	.word	index@(_ZN7cutlass13device_kernelINS_4gemm6kernel13GemmUniversalIN4cute5tupleIJiiiiEEENS1_10collective13CollectiveMmaINS1_34MainloopSm90TmaGmmaWarpSpecializedILi18ENS5_IJNS4_1CILi1EEESB_SB_EEENS1_35KernelTmaWarpSpecializedCooperativeEEENS5_IJNSA_ILi384EEENSA_ILi8EEENSA_ILi16EEEEEENS_6half_tENS5_IJlSB_lEEESJ_SK_NS4_8TiledMMAINS4_8MMA_AtomIJNS4_4SM904GMMA24MMA_64x8x16_F32F16F16_SSILNSO_5MajorE0ELSQ_0ELNSO_7ScaleInE1ELSR_1EEEEEENS4_6LayoutINS5_IJNSA_ILi2EEESB_SB_EEENS5_IJSB_NSA_ILi0EEESX_EEEEENS5_IJNS4_10UnderscoreES10_S10_EEEEENS4_13SM90_TMA_LOADENS4_14ComposedLayoutINS4_7SwizzleILi1ELi4ELi3EEENS4_18smem_ptr_flag_bitsILi16EEENSU_INS5_IJSG_SH_EEENS5_IJSH_SB_EEEEEEEvNS4_8identityES13_S1C_vS1D_EENS_8epilogue10collective6detail29Sm90TmaWarpSpecializedAdapterINS1G_15DefaultEpilogueISJ_SK_SK_NS1F_6thread17LinearCombinationISJ_Li1EffLNS1K_9ScaleType4KindE0ELNS_15FloatRoundStyleE2ESJ_EENS1_15EpilogueDefaultEEEEEvvEEEEvNT_6ParamsE)
	.align		4
        /*000c*/ 	.word	index@(__assertfail)
	.align		4
        /*0010*/ 	.word	0x00000000
	.align		4
        /*0014*/ 	.word	0xfffffffe
	.align		4
        /*0018*/ 	.word	0x00000000
	.align		4
        /*001c*/ 	.word	0xfffffffd
	.align		4
        /*0020*/ 	.word	0x00000000
	.align		4
        /*0024*/ 	.word	0xfffffffc


//--------------------- .nv.constant4             --------------------------
	.section	.nv.constant4,"a",@progbits
	.align	8
	.align		8
.nv.constant4:
        /*0000*/ 	.dword	__assertfail
	.align		8
        /*0008*/ 	.dword	__unnamed_1
	.align		8
        /*0010*/ 	.dword	_ZN39_INTERNAL_8c80de68_4_k_cu_fae530c7_49364cuda3std3__45__cpo5beginE
	.align		8
        /*0018*/ 	.dword	_ZN39_INTERNAL_8c80de68_4_k_cu_fae530c7_49364cuda3std3__45__cpo3endE
	.align		8
        /*0020*/ 	.dword	_ZN39_INTERNAL_8c80de68_4_k_cu_fae530c7_49364cuda3std3__45__cpo6cbeginE
	.align		8
        /*0028*/ 	.dword	_ZN39_INTERNAL_8c80de68_4_k_cu_fae530c7_49364cuda3std3__45__cpo4cendE
	.align		8
        /*0030*/ 	.dword	_ZN39_INTERNAL_8c80de68_4_k_cu_fae530c7_49364cuda3std3__441_GLOBAL__N__8c80de68_4_k_cu_fae530c7_49366ignoreE
	.align		8
        /*0038*/ 	.dword	_ZN39_INTERNAL_8c80de68_4_k_cu_fae530c7_49364cuda3std3__419piecewise_constructE
	.align		8
        /*0040*/ 	.dword	_ZN39_INTERNAL_8c80de68_4_k_cu_fae530c7_49364cuda3std3__48in_placeE
	.align		8
        /*0048*/ 	.dword	_ZN39_INTERNAL_8c80de68_4_k_cu_fae530c7_49364cuda3std6ranges3__45__cpo4swapE
	.align		8
        /*0050*/ 	.dword	_ZN39_INTERNAL_8c80de68_4_k_cu_fae530c7_49364cuda3std6ranges3__45__cpo9iter_moveE
	.align		8
        /*0058*/ 	.dword	_ZN39_INTERNAL_8c80de68_4_k_cu_fae530c7_49364cute7productE
	.align		8
        /*0060*/ 	.dword	_ZN39_INTERNAL_8c80de68_4_k_cu_fae530c7_49364cute1_E
	.align		8
        /*0068*/ 	.dword	$str$22
	.align		8
        /*0070*/ 	.dword	$str$23


//--------------------- .text._ZN7cutlass13device_kernelINS_4gemm6kernel13GemmUniversalIN4cute5tupleIJiiiiEEENS1_10collective13CollectiveMmaINS1_34MainloopSm90TmaGmmaWarpSpecializedILi18ENS5_IJNS4_1CILi1EEESB_SB_EEENS1_35KernelTmaWarpSpecializedCooperativeEEENS5_IJNSA_ILi384EEENSA_ILi8EEENSA_ILi16EEEEEENS_6half_tENS5_IJlSB_lEEESJ_SK_NS4_8TiledMMAINS4_8MMA_AtomIJNS4_4SM904GMMA24MMA_64x8x16_F32F16F16_SSILNSO_5MajorE0ELSQ_0ELNSO_7ScaleInE1ELSR_1EEEEEENS4_6LayoutINS5_IJNSA_ILi2EEESB_SB_EEENS5_IJSB_NSA_ILi0EEESX_EEEEENS5_IJNS4_10UnderscoreES10_S10_EEEEENS4_13SM90_TMA_LOADENS4_14ComposedLayoutINS4_7SwizzleILi1ELi4ELi3EEENS4_18smem_ptr_flag_bitsILi16EEENSU_INS5_IJSG_SH_EEENS5_IJSH_SB_EEEEEEEvNS4_8identityES13_S1C_vS1D_EENS_8epilogue10collective6detail29Sm90TmaWarpSpecializedAdapterINS1G_15DefaultEpilogueISJ_SK_SK_NS1F_6thread17LinearCombinationISJ_Li1EffLNS1K_9ScaleType4KindE0ELNS_15FloatRoundStyleE2ESJ_EENS1_15EpilogueDefaultEEEEEvvEEEEvNT_6ParamsE --------------------------
	.section	.text._ZN7cutlass13device_kernelINS_4gemm6kernel13GemmUniversalIN4cute5tupleIJiiiiEEENS1_10collective13CollectiveMmaINS1_34MainloopSm90TmaGmmaWarpSpecializedILi18ENS5_IJNS4_1CILi1EEESB_SB_EEENS1_35KernelTmaWarpSpecializedCooperativeEEENS5_IJNSA_ILi384EEENSA_ILi8EEENSA_ILi16EEEEEENS_6half_tENS5_IJlSB_lEEESJ_SK_NS4_8TiledMMAINS4_8MMA_AtomIJNS4_4SM904GMMA24MMA_64x8x16_F32F16F16_SSILNSO_5MajorE0ELSQ_0ELNSO_7ScaleInE1ELSR_1EEEEEENS4_6LayoutINS5_IJNSA_ILi2EEESB_SB_EEENS5_IJSB_NSA_ILi0EEESX_EEEEENS5_IJNS4_10UnderscoreES10_S10_EEEEENS4_13SM90_TMA_LOADENS4_14ComposedLayoutINS4_7SwizzleILi1ELi4ELi3EEENS4_18smem_ptr_flag_bitsILi16EEENSU_INS5_IJSG_SH_EEENS5_IJSH_SB_EEEEEEEvNS4_8identityES13_S1C_vS1D_EENS_8epilogue10collective6detail29Sm90TmaWarpSpecializedAdapterINS1G_15DefaultEpilogueISJ_SK_SK_NS1F_6thread17LinearCombinationISJ_Li1EffLNS1K_9ScaleType4KindE0ELNS_15FloatRoundStyleE2ESJ_EENS1_15EpilogueDefaultEEEEEvvEEEEvNT_6ParamsE,"ax",@progbits
	.align	128
.text._ZN7cutlass13device_kernelINS_4gemm6kernel13GemmUniversalIN4cute5tupleIJiiiiEEENS1_10collective13CollectiveMmaINS1_34MainloopSm90TmaGmmaWarpSpecializedILi18ENS5_IJNS4_1CILi1EEESB_SB_EEENS1_35KernelTmaWarpSpecializedCooperativeEEENS5_IJNSA_ILi384EEENSA_ILi8EEENSA_ILi16EEEEEENS_6half_tENS5_IJlSB_lEEESJ_SK_NS4_8TiledMMAINS4_8MMA_AtomIJNS4_4SM904GMMA24MMA_64x8x16_F32F16F16_SSILNSO_5MajorE0ELSQ_0ELNSO_7ScaleInE1ELSR_1EEEEEENS4_6LayoutINS5_IJNSA_ILi2EEESB_SB_EEENS5_IJSB_NSA_ILi0EEESX_EEEEENS5_IJNS4_10UnderscoreES10_S10_EEEEENS4_13SM90_TMA_LOADENS4_14ComposedLayoutINS4_7SwizzleILi1ELi4ELi3EEENS4_18smem_ptr_flag_bitsILi16EEENSU_INS5_IJSG_SH_EEENS5_IJSH_SB_EEEEEEEvNS4_8identityES13_S1C_vS1D_EENS_8epilogue10collective6detail29Sm90TmaWarpSpecializedAdapterINS1G_15DefaultEpilogueISJ_SK_SK_NS1F_6thread17LinearCombinationISJ_Li1EffLNS1K_9ScaleType4KindE0ELNS_15FloatRoundStyleE2ESJ_EENS1_15EpilogueDefaultEEEEEvvEEEEvNT_6ParamsE:
        .type           _ZN7cutlass13device_kernelINS_4gemm6kernel13GemmUniversalIN4cute5tupleIJiiiiEEENS1_10collective13CollectiveMmaINS1_34MainloopSm90TmaGmmaWarpSpecializedILi18ENS5_IJNS4_1CILi1EEESB_SB_EEENS1_35KernelTmaWarpSpecializedCooperativeEEENS5_IJNSA_ILi384EEENSA_ILi8EEENSA_ILi16EEEEEENS_6half_tENS5_IJlSB_lEEESJ_SK_NS4_8TiledMMAINS4_8MMA_AtomIJNS4_4SM904GMMA24MMA_64x8x16_F32F16F16_SSILNSO_5MajorE0ELSQ_0ELNSO_7ScaleInE1ELSR_1EEEEEENS4_6LayoutINS5_IJNSA_ILi2EEESB_SB_EEENS5_IJSB_NSA_ILi0EEESX_EEEEENS5_IJNS4_10UnderscoreES10_S10_EEEEENS4_13SM90_TMA_LOADENS4_14ComposedLayoutINS4_7SwizzleILi1ELi4ELi3EEENS4_18smem_ptr_flag_bitsILi16EEENSU_INS5_IJSG_SH_EEENS5_IJSH_SB_EEEEEEEvNS4_8identityES13_S1C_vS1D_EENS_8epilogue10collective6detail29Sm90TmaWarpSpecializedAdapterINS1G_15DefaultEpilogueISJ_SK_SK_NS1F_6thread17LinearCombinationISJ_Li1EffLNS1K_9ScaleType4KindE0ELNS_15FloatRoundStyleE2ESJ_EENS1_15EpilogueDefaultEEEEEvvEEEEvNT_6ParamsE,@function
        .size           _ZN7cutlass13device_kernelINS_4gemm6kernel13GemmUniversalIN4cute5tupleIJiiiiEEENS1_10collective13CollectiveMmaINS1_34MainloopSm90TmaGmmaWarpSpecializedILi18ENS5_IJNS4_1CILi1EEESB_SB_EEENS1_35KernelTmaWarpSpecializedCooperativeEEENS5_IJNSA_ILi384EEENSA_ILi8EEENSA_ILi16EEEEEENS_6half_tENS5_IJlSB_lEEESJ_SK_NS4_8TiledMMAINS4_8MMA_AtomIJNS4_4SM904GMMA24MMA_64x8x16_F32F16F16_SSILNSO_5MajorE0ELSQ_0ELNSO_7ScaleInE1ELSR_1EEEEEENS4_6LayoutINS5_IJNSA_ILi2EEESB_SB_EEENS5_IJSB_NSA_ILi0EEESX_EEEEENS5_IJNS4_10UnderscoreES10_S10_EEEEENS4_13SM90_TMA_LOADENS4_14ComposedLayoutINS4_7SwizzleILi1ELi4ELi3EEENS4_18smem_ptr_flag_bitsILi16EEENSU_INS5_IJSG_SH_EEENS5_IJSH_SB_EEEEEEEvNS4_8identityES13_S1C_vS1D_EENS_8epilogue10collective6detail29Sm90TmaWarpSpecializedAdapterINS1G_15DefaultEpilogueISJ_SK_SK_NS1F_6thread17LinearCombinationISJ_Li1EffLNS1K_9ScaleType4KindE0ELNS_15FloatRoundStyleE2ESJ_EENS1_15EpilogueDefaultEEEEEvvEEEEvNT_6ParamsE,(.L_x_121 - _ZN7cutlass13device_kernelINS_4gemm6kernel13GemmUniversalIN4cute5tupleIJiiiiEEENS1_10collective13CollectiveMmaINS1_34MainloopSm90TmaGmmaWarpSpecializedILi18ENS5_IJNS4_1CILi1EEESB_SB_EEENS1_35KernelTmaWarpSpecializedCooperativeEEENS5_IJNSA_ILi384EEENSA_ILi8EEENSA_ILi16EEEEEENS_6half_tENS5_IJlSB_lEEESJ_SK_NS4_8TiledMMAINS4_8MMA_AtomIJNS4_4SM904GMMA24MMA_64x8x16_F32F16F16_SSILNSO_5MajorE0ELSQ_0ELNSO_7ScaleInE1ELSR_1EEEEEENS4_6LayoutINS5_IJNSA_ILi2EEESB_SB_EEENS5_IJSB_NSA_ILi0EEESX_EEEEENS5_IJNS4_10UnderscoreES10_S10_EEEEENS4_13SM90_TMA_LOADENS4_14ComposedLayoutINS4_7SwizzleILi1ELi4ELi3EEENS4_18smem_ptr_flag_bitsILi16EEENSU_INS5_IJSG_SH_EEENS5_IJSH_SB_EEEEEEEvNS4_8identityES13_S1C_vS1D_EENS_8epilogue10collective6detail29Sm90TmaWarpSpecializedAdapterINS1G_15DefaultEpilogueISJ_SK_SK_NS1F_6thread17LinearCombinationISJ_Li1EffLNS1K_9ScaleType4KindE0ELNS_15FloatRoundStyleE2ESJ_EENS1_15EpilogueDefaultEEEEEvvEEEEvNT_6ParamsE)
        .other          _ZN7cutlass13device_kernelINS_4gemm6kernel13GemmUniversalIN4cute5tupleIJiiiiEEENS1_10collective13CollectiveMmaINS1_34MainloopSm90TmaGmmaWarpSpecializedILi18ENS5_IJNS4_1CILi1EEESB_SB_EEENS1_35KernelTmaWarpSpecializedCooperativeEEENS5_IJNSA_ILi384EEENSA_ILi8EEENSA_ILi16EEEEEENS_6half_tENS5_IJlSB_lEEESJ_SK_NS4_8TiledMMAINS4_8MMA_AtomIJNS4_4SM904GMMA24MMA_64x8x16_F32F16F16_SSILNSO_5MajorE0ELSQ_0ELNSO_7ScaleInE1ELSR_1EEEEEENS4_6LayoutINS5_IJNSA_ILi2EEESB_SB_EEENS5_IJSB_NSA_ILi0EEESX_EEEEENS5_IJNS4_10UnderscoreES10_S10_EEEEENS4_13SM90_TMA_LOADENS4_14ComposedLayoutINS4_7SwizzleILi1ELi4ELi3EEENS4_18smem_ptr_flag_bitsILi16EEENSU_INS5_IJSG_SH_EEENS5_IJSH_SB_EEEEEEEvNS4_8identityES13_S1C_vS1D_EENS_8epilogue10collective6detail29Sm90TmaWarpSpecializedAdapterINS1G_15DefaultEpilogueISJ_SK_SK_NS1F_6thread17LinearCombinationISJ_Li1EffLNS1K_9ScaleType4KindE0ELNS_15FloatRoundStyleE2ESJ_EENS1_15EpilogueDefaultEEEEEvvEEEEvNT_6ParamsE,@"STO_CUDA_ENTRY STV_DEFAULT"
_ZN7cutlass13device_kernelINS_4gemm6kernel13GemmUniversalIN4cute5tupleIJiiiiEEENS1_10collective13CollectiveMmaINS1_34MainloopSm90TmaGmmaWarpSpecializedILi18ENS5_IJNS4_1CILi1EEESB_SB_EEENS1_35KernelTmaWarpSpecializedCooperativeEEENS5_IJNSA_ILi384EEENSA_ILi8EEENSA_ILi16EEEEEENS_6half_tENS5_IJlSB_lEEESJ_SK_NS4_8TiledMMAINS4_8MMA_AtomIJNS4_4SM904GMMA24MMA_64x8x16_F32F16F16_SSILNSO_5MajorE0ELSQ_0ELNSO_7ScaleInE1ELSR_1EEEEEENS4_6LayoutINS5_IJNSA_ILi2EEESB_SB_EEENS5_IJSB_NSA_ILi0EEESX_EEEEENS5_IJNS4_10UnderscoreES10_S10_EEEEENS4_13SM90_TMA_LOADENS4_14ComposedLayoutINS4_7SwizzleILi1ELi4ELi3EEENS4_18smem_ptr_flag_bitsILi16EEENSU_INS5_IJSG_SH_EEENS5_IJSH_SB_EEEEEEEvNS4_8identityES13_S1C_vS1D_EENS_8epilogue10collective6detail29Sm90TmaWarpSpecializedAdapterINS1G_15DefaultEpilogueISJ_SK_SK_NS1F_6thread17LinearCombinationISJ_Li1EffLNS1K_9ScaleType4KindE0ELNS_15FloatRoundStyleE2ESJ_EENS1_15EpilogueDefaultEEEEEvvEEEEvNT_6ParamsE:
[----:B------:R-:W0:Y:S01]  /*0000*/  LDC R1, c[0x0][0x28] ;  /* 0x00000a00ff017b82 */ /* 0x000e220000000800 */
[----:B------:R-:W1:Y:S01]  /*0010*/  S2R R2, SR_TID.X ;  /* 0x0000000000027919 */ /* 0x000e620000002100 */
[----:B------:R-:W-:Y:S01]  /*0020*/  ELECT P0, URZ, PT ;  /* 0x00000000003f782f */ /* 0x000fe20003800000 */
[----:B------:R-:W-:Y:S01]  /*0030*/  BSSY B0, `(.L_x_0) ;  /* 0x000000f000007945 */ /* 0x000fe20003800000 */
[--C-:B-1----:R-:W-:Y:S02]  /*0040*/  SHF.R.U32.HI R0, RZ, 0x5, R2.reuse ;  /* 0x00000005ff007819 */ /* 0x102fe40000011602 */
[----:B------:R-:W-:-:S03]  /*0050*/  SHF.R.U32.HI R7, RZ, 0x7, R2 ;  /* 0x00000007ff077819 */ /* 0x000fc60000011602 */
[----:B------:R-:W1:Y:S04]  /*0060*/  SHFL.IDX PT, R3, R0, RZ, 0x1f ;  /* 0x00001fff00037589 */ /* 0x000e6800000e0000 */
[----:B------:R2:W3:Y:S01]  /*0070*/  SHFL.IDX PT, R10, R7, RZ, 0x1f ;  /* 0x00001fff070a7589 */ /* 0x0004e200000e0000 */
[----:B-1----:R-:W-:-:S13]  /*0080*/  ISETP.NE.OR P0, PT, R3, RZ, !P0 ;  /* 0x000000ff0300720c */ /* 0x002fda0004705670 */
[----:B0-23--:R-:W-:Y:S05]  /*0090*/  @P0 BRA `(.L_x_1) ;  /* 0x0000000000200947 */ /* 0x00dfea0003800000 */
[----:B------:R-:W-:Y:S02]  /*00a0*/  ULDC.64 UR4, c[0x0][0x198] ;  /* 0x0000660000047ab9 */ /* 0x000fe40000000a00 */
[----:B------:R-:W-:Y:S02]  /*00b0*/  UIADD3 UR6, UP0, UR4, 0xf0, URZ ;  /* 0x000000f004067890 */ /* 0x000fe4000ff1e03f */
[----:B------:R-:W-:Y:S02]  /*00c0*/  UIADD3 UR4, UP1, UR4, 0x1f0, URZ ;  /* 0x000001f004047890 */ /* 0x000fe4000ff3e03f */
[----:B------:R-:W-:Y:S02]  /*00d0*/  UIADD3.X UR7, URZ, UR5, URZ, UP0, !UPT ;  /* 0x000000053f077290 */ /* 0x000fe400087fe43f */
[----:B------:R-:W-:-:S07]  /*00e0*/  UIADD3.X UR5, URZ, UR5, URZ, UP1, !UPT ;  /* 0x000000053f057290 */ /* 0x000fce0008ffe43f */
[----:B------:R0:W-:Y:S02]  /*00f0*/  UTMACCTL.PF [UR6] ;  /* 0x00000000060079b9 */ /* 0x0001e40008040000 */
[----:B------:R0:W-:Y:S02]  /*0100*/  UTMACCTL.PF [UR4] ;  /* 0x00000000040079b9 */ /* 0x0001e40008040000 */
[----:B0-----:R-:W-:Y:S01]  /*0110*/  NOP ;  /* 0x0000000000007918 */ /* 0x001fe20000000000 */
.L_x_1:
[----:B------:R-:W-:Y:S05]  /*0120*/  BSYNC B0 ;  /* 0x0000000000007941 */ /* 0x000fea0003800000 */
.L_x_0:
[----:B------:R-:W0:Y:S02]  /*0130*/  SHFL.IDX PT, R4, R0, RZ, 0x1f ;  /* 0x00001fff00047589 */ /* 0x000e2400000e0000 */
[----:B0-----:R-:W-:-:S13]  /*0140*/  ISETP.NE.AND P0, PT, R4, RZ, PT ;  /* 0x000000ff0400720c */ /* 0x001fda0003f05270 */
[----:B------:R-:W-:Y:S05]  /*0150*/  @P0 BRA `(.L_x_2) ;  /* 0x0000000000d40947 */ /* 0x000fea0003800000 */
[----:B------:R-:W-:Y:S01]  /*0160*/  ELECT P0, URZ, PT ;  /* 0x00000000003f782f */ /* 0x000fe20003800000 */
[----:B------:R-:W-:-:S12]  /*0170*/  BSSY B0, `(.L_x_2) ;  /* 0x0000033000007945 */ /* 0x000fd80003800000 */
[----:B------:R-:W-:Y:S05]  /*0180*/  @!P0 BRA `(.L_x_3) ;  /* 0x0000000000c48947 */ /* 0x000fea0003800000 */
[----:B------:R-:W0:Y:S01]  /*0190*/  S2UR UR8, SR_CgaCtaId ;  /* 0x00000000000879c3 */ /* 0x000e220000008800 */
[----:B------:R-:W-:Y:S01]  /*01a0*/  UMOV UR4, 0x400 ;  /* 0x0000040000047882 */ /* 0x000fe20000000000 */
[----:B------:R-:W-:Y:S01]  /*01b0*/  UMOV UR5, 0x1 ;  /* 0x0000000100057882 */ /* 0x000fe20000000000 */
[----:B------:R-:W-:Y:S02]  /*01c0*/  UMOV UR6, 0x100 ;  /* 0x0000010000067882 */ /* 0x000fe40000000000 */
[----:B------:R-:W-:-:S04]  /*01d0*/  UIADD3 UR6, -UR6, 0x100000, URZ ;  /* 0x0010000006067890 */ /* 0x000fc8000fffe13f */
[----:B------:R-:W-:Y:S02]  /*01e0*/  USHF.L.U32 UR7, UR6, 0xb, URZ ;  /* 0x0000000b06077899 */ /* 0x000fe4000800063f */
[----:B------:R-:W-:Y:S02]  /*01f0*/  USHF.L.U32 UR6, UR6, 0x1, URZ ;  /* 0x0000000106067899 */ /* 0x000fe4000800063f */
[----:B0-----:R-:W-:Y:S02]  /*0200*/  ULEA UR8, UR8, UR4, 0x18 ;  /* 0x0000000408087291 */ /* 0x001fe4000f8ec03f */
[----:B------:R-:W-:-:S04]  /*0210*/  UIADD3 UR4, -UR5, 0x100000, URZ ;  /* 0x0010000005047890 */ /* 0x000fc8000fffe13f */
[----:B------:R-:W-:Y:S02]  /*0220*/  USHF.L.U32 UR5, UR4, 0xb, URZ ;  /* 0x0000000b04057899 */ /* 0x000fe4000800063f */
[----:B------:R-:W-:Y:S01]  /*0230*/  USHF.L.U32 UR4, UR4, 0x1, URZ ;  /* 0x0000000104047899 */ /* 0x000fe2000800063f */
[----:B------:R-:W0:Y:S11]  /*0240*/  FENCE.VIEW.ASYNC.S ;  /* 0x00000000000073c6 */ /* 0x000e360000000000 */
[----:B0-----:R0:W1:Y:S01]  /*0250*/  SYNCS.EXCH.64 URZ, [UR8], UR4 ;  /* 0x00000004083f75b2 */ /* 0x0010620008000100 */
[----:B------:R0:W2:Y:S01]  /*0260*/  SYNCS.EXCH.64 URZ, [UR8+0x90], UR6 ;  /* 0x00009006083f75b2 */ /* 0x0000a20008000100 */
[----:B------:R0:W3:Y:S01]  /*0270*/  SYNCS.EXCH.64 URZ, [UR8+0x8], UR4 ;  /* 0x00000804083f75b2 */ /* 0x0000e20008000100 */
[----:B------:R0:W4:Y:S01]  /*0280*/  SYNCS.EXCH.64 URZ, [UR8+0x98], UR6 ;  /* 0x00009806083f75b2 */ /* 0x0001220008000100 */
[----:B------:R0:W0:Y:S01]  /*0290*/  SYNCS.EXCH.64 URZ, [UR8+0x10], UR4 ;  /* 0x00001004083f75b2 */ /* 0x0000220008000100 */
        /* <DEDUP_REMOVED lines=31> */
[----:B-1234-:R-:W-:Y:S01]  /*0490*/  NOP ;  /* 0x0000000000007918 */ /* 0x01efe20000000000 */
.L_x_3:
[----:B0-----:R-:W-:Y:S05]  /*04a0*/  BSYNC B0 ;  /* 0x0000000000007941 */ /* 0x001fea0003800000 */
.L_x_2:
[----:B------:R-:W0:Y:S01]  /*04b0*/  SHFL.IDX PT, R0, R0, RZ, 0x1f ;  /* 0x00001fff00007589 */ /* 0x000e2200000e0000 */
[----:B------:R-:W-:Y:S01]  /*04c0*/  ELECT P0, URZ, PT ;  /* 0x00000000003f782f */ /* 0x000fe20003800000 */
[----:B------:R-:W1:Y:S01]  /*04d0*/  LDC R19, c[0x0][0x65c] ;  /* 0x00019700ff137b82 */ /* 0x000e620000000800 */
[----:B------:R-:W-:Y:S01]  /*04e0*/  UMOV UR4, 0x20 ;  /* 0x0000002000047882 */ /* 0x000fe20000000000 */
[----:B------:R-:W2:Y:S01]  /*04f0*/  S2R R6, SR_CTAID.Y ;  /* 0x0000000000067919 */ /* 0x000ea20000002600 */
[----:B------:R-:W-:Y:S01]  /*0500*/  NOP ;  /* 0x0000000000007918 */ /* 0x000fe20000000000 */
[----:B------:R-:W-:Y:S01]  /*0510*/  ISETP.NE.AND P2, PT, R10, RZ, PT ;  /* 0x000000ff0a00720c */ /* 0x000fe20003f45270 */
[----:B------:R-:W-:Y:S01]  /*0520*/  NOP ;  /* 0x0000000000007918 */ /* 0x000fe20000000000 */
[----:B------:R-:W3:Y:S01]  /*0530*/  S2R R4, SR_CTAID.X ;  /* 0x0000000000047919 */ /* 0x000ee20000002500 */
[----:B------:R-:W-:Y:S01]  /*0540*/  IMAD.MOV.U32 R5, RZ, RZ, RZ ;  /* 0x000000ffff057224 */ /* 0x000fe200078e00ff */
[----:B0-----:R-:W-:-:S02]  /*0550*/  ISETP.NE.OR P0, PT, R0, RZ, !P0 ;  /* 0x000000ff0000720c */ /* 0x001fc40004705670 */
[----:B-1----:R-:W-:-:S04]  /*0560*/  ISETP.NE.AND P3, PT, R19, 0x1, PT ;  /* 0x000000011300780c */ /* 0x002fc80003f65270 */
[----:B------:R-:W-:Y:S02]  /*0570*/  P2R R0, PR, RZ, 0x8 ;  /* 0x00000008ff007803 */ /* 0x000fe40000000000 */
[----:B------:R-:W-:-:S04]  /*0580*/  SHF.R.S32.HI R0, RZ, 0x1f, R3 ;  /* 0x0000001fff007819 */ /* 0x000fc80000011403 */
[----:B------:R-:W-:Y:S01]  /*0590*/  LEA.HI R0, R0, R3, RZ, 0x2 ;  /* 0x0000000300007211 */ /* 0x000fe200078f10ff */
[----:B------:R-:W-:Y:S01]  /*05a0*/  VOTEU.ALL UP0, P0 ;  /* 0x00000000003f7886 */ /* 0x000fe20000000000 */
[----:B------:R-:W-:Y:S01]  /*05b0*/  VOTEU.ALL UP1, P0 ;  /* 0x00000000003f7886 */ /* 0x000fe20000020000 */
[----:B------:R-:W3:Y:S01]  /*05c0*/  @P3 LDC R17, c[0x0][0x10] ;  /* 0x00000400ff113b82 */ /* 0x000ee20000000800 */
[----:B------:R-:W-:Y:S01]  /*05d0*/  LOP3.LUT R0, R0, 0xfffffffc, RZ, 0xc0, !PT ;  /* 0xfffffffc00007812 */ /* 0x000fe200078ec0ff */
[----:B--2---:R-:W-:Y:S01]  /*05e0*/  @P3 IMAD.MOV.U32 R8, RZ, RZ, R6 ;  /* 0x000000ffff083224 */ /* 0x004fe200078e0006 */
[----:B------:R-:W-:Y:S01]  /*05f0*/  @!UP0 UMOV UR6, 0x400 ;  /* 0x0000040000068882 */ /* 0x000fe20000000000 */
[----:B------:R-:W-:-:S04]  /*0600*/  @!UP0 UIADD3 UR4, -UR4, 0x100000, URZ ;  /* 0x0010000004048890 */ /* 0x000fc8000fffe13f */
[----:B------:R-:W-:Y:S02]  /*0610*/  @!UP0 USHF.L.U32 UR5, UR4, 0xb, URZ ;  /* 0x0000000b04058899 */ /* 0x000fe4000800063f */
[----:B------:R-:W-:Y:S01]  /*0620*/  @!UP0 USHF.L.U32 UR4, UR4, 0x1, URZ ;  /* 0x0000000104048899 */ /* 0x000fe2000800063f */
[----:B------:R-:W-:Y:S02]  /*0630*/  @P3 IMAD.MOV.U32 R9, RZ, RZ, RZ ;  /* 0x000000ffff093224 */ /* 0x000fe400078e00ff */
[----:B------:R-:W-:Y:S01]  /*0640*/  IMAD.IADD R0, R3, 0x1, -R0 ;  /* 0x0000000103007824 */ /* 0x000fe200078e0a00 */
[----:B------:R-:W0:Y:S01]  /*0650*/  @!UP0 S2UR UR7, SR_CgaCtaId ;  /* 0x00000000000789c3 */ /* 0x000e220000008800 */
[----:B------:R-:W-:-:S03]  /*0660*/  @P3 IMAD.MOV.U32 R3, RZ, RZ, RZ ;  /* 0x000000ffff033224 */ /* 0x000fc600078e00ff */
[----:B------:R-:W-:-:S04]  /*0670*/  ISETP.NE.AND P1, PT, R0, 0x3, PT ;  /* 0x000000030000780c */ /* 0x000fc80003f25270 */
[----:B------:R-:W1:Y:S01]  /*0680*/  @!P3 LDC R11, c[0x0][0xc] ;  /* 0x00000300ff0bbb82 */ /* 0x000e620000000800 */
[----:B---3--:R-:W-:-:S04]  /*0690*/  @P3 IMAD.WIDE.U32 R16, R4, R17, R8 ;  /* 0x0000001104103225 */ /* 0x008fc800078e0008 */
[----:B------:R-:W-:Y:S01]  /*06a0*/  @P3 IMAD.IADD R17, R17, 0x1, R3 ;  /* 0x0000000111113824 */ /* 0x000fe200078e0203 */
[----:B------:R-:W-:Y:S01]  /*06b0*/  LOP3.LUT R3, R2, 0x7f, RZ, 0xc0, !PT ;  /* 0x0000007f02037812 */ /* 0x000fe200078ec0ff */
[----:B0-----:R-:W-:Y:S01]  /*06c0*/  @!UP0 ULEA UR8, UR7, UR6, 0x18 ;  /* 0x0000000607088291 */ /* 0x001fe2000f8ec03f */
[----:B------:R-:W-:Y:S02]  /*06d0*/  VOTEU.ALL UP0, P0 ;  /* 0x00000000003f7886 */ /* 0x000fe40000000000 */
[----:B------:R-:W-:Y:S01]  /*06e0*/  ULDC UR6, c[0x0][0xc] ;  /* 0x0000030000067ab9 */ /* 0x000fe20000000800 */
[----:B------:R-:W-:Y:S01]  /*06f0*/  ISETP.EQ.OR P0, PT, R0, RZ, !P1 ;  /* 0x000000ff0000720c */ /* 0x000fe20004f02670 */
[----:B------:R-:W-:-:S03]  /*0700*/  ULDC UR7, c[0x0][0x10] ;  /* 0x0000040000077ab9 */ /* 0x000fc60000000800 */
[C---:B------:R-:W-:Y:S01]  /*0710*/  ISETP.EQ.AND P0, PT, R10.reuse, RZ, P0 ;  /* 0x000000ff0a00720c */ /* 0x040fe20000702270 */
[----:B------:R-:W-:Y:S02]  /*0720*/  VIADD R10, R10, 0xffffffff ;  /* 0xffffffff0a0a7836 */ /* 0x000fe40000000000 */
[----:B-1----:R-:W-:Y:S01]  /*0730*/  @!P3 IMAD.WIDE.U32 R8, R11, R6, R4 ;  /* 0x000000060b08b225 */ /* 0x002fe200078e0004 */
[----:B------:R-:W0:Y:S02]  /*0740*/  FENCE.VIEW.ASYNC.S ;  /* 0x00000000000073c6 */ /* 0x000e240000000000 */
[----:B0-----:R-:W0:Y:S01]  /*0750*/  @!UP0 SYNCS.EXCH.64 URZ, [UR8+0x130], UR4 ;  /* 0x00013004083f85b2 */ /* 0x001e220008000100 */
[----:B------:R-:W-:Y:S02]  /*0760*/  SEL R18, RZ, 0x1, !P0 ;  /* 0x00000001ff127807 */ /* 0x000fe40004000000 */
[----:B------:R-:W-:Y:S01]  /*0770*/  ISETP.GE.U32.AND P1, PT, R10, 0x2, PT ;  /* 0x000000020a00780c */ /* 0x000fe20003f26070 */
[----:B------:R-:W-:-:S02]  /*0780*/  @!P3 IMAD.MOV.U32 R16, RZ, RZ, R8 ;  /* 0x000000ffff10b224 */ /* 0x000fc400078e0008 */
[----:B------:R-:W-:Y:S01]  /*0790*/  @!P3 IMAD.MOV.U32 R17, RZ, RZ, R9 ;  /* 0x000000ffff11b224 */ /* 0x000fe200078e0009 */
[----:B------:R-:W-:Y:S01]  /*07a0*/  SEL R18, R18, 0x2, P1 ;  /* 0x0000000212127807 */ /* 0x000fe20000800000 */
[----:B------:R1:W0:Y:S01]  /*07b0*/  @!UP1 SYNCS.EXCH.64 URZ, [UR8+0x138], UR4 ;  /* 0x00013804083f95b2 */ /* 0x0002220008000100 */
[----:B------:R-:W-:Y:S01]  /*07c0*/  NOP ;  /* 0x0000000000007918 */ /* 0x000fe20000000000 */
[----:B-1----:R-:W-:-:S03]  /*07d0*/  UIMAD.WIDE.U32 UR4, UR6, UR7, URZ ;  /* 0x00000007060472a5 */ /* 0x002fc6000f8e003f */
[----:B------:R-:W-:Y:S02]  /*07e0*/  ULDC UR6, c[0x0][0x14] ;  /* 0x0000050000067ab9 */ /* 0x000fe40000000800 */
[----:B------:R-:W-:Y:S02]  /*07f0*/  UIMAD.WIDE.U32 UR36, UR4, UR6, URZ ;  /* 0x00000006042472a5 */ /* 0x000fe4000f8e003f */
[----:B------:R-:W-:-:S04]  /*0800*/  UIMAD UR42, UR5, UR6, URZ ;  /* 0x00000006052a72a4 */ /* 0x000fc8000f8e023f */
[----:B------:R-:W-:Y:S01]  /*0810*/  UIADD3 UR42, UR37, UR42, URZ ;  /* 0x0000002a252a7290 */ /* 0x000fe2000fffe03f */
[----:B0-----:R-:W-:Y:S06]  /*0820*/  BAR.SYNC.DEFER_BLOCKING 0x0 ;  /* 0x0000000000007b1d */ /* 0x001fec0000010000 */
[----:B------:R-:W-:Y:S05]  /*0830*/  @!P2 BRA `(.L_x_4) ;  /* 0x0000002c0090a947 */ /* 0x000fea0003800000 */
[----:B------:R-:W-:-:S13]  /*0840*/  ISETP.GT.U32.AND P0, PT, R10, 0x1, PT ;  /* 0x000000010a00780c */ /* 0x000fda0003f04070 */
[----:B------:R-:W-:Y:S05]  /*0850*/  @P0 EXIT ;  /* 0x000000000000094d */ /* 0x000fea0003800000 */
[----:B------:R-:W-:Y:S01]  /*0860*/  ULDC.64 UR4, c[0x0][0x650] ;  /* 0x0001940000047ab9 */ /* 0x000fe20000000a00 */
[----:B------:R-:W-:Y:S01]  /*0870*/  PRMT R0, RZ, 0x7610, R0 ;  /* 0x00007610ff007816 */ /* 0x000fe20000000000 */
[----:B------:R-:W-:Y:S01]  /*0880*/  IMAD.MOV.U32 R49, RZ, RZ, -0x1 ;  /* 0xffffffffff317424 */ /* 0x000fe200078e00ff */
[----:B------:R-:W-:Y:S01]  /*0890*/  ISETP.GE.U32.AND P0, PT, R16, UR4, PT ;  /* 0x0000000410007c0c */ /* 0x000fe2000bf06070 */
[----:B------:R-:W-:Y:S02]  /*08a0*/  IMAD.MOV.U32 R48, RZ, RZ, -0x1 ;  /* 0xffffffffff307424 */ /* 0x000fe400078e00ff */
[----:B------:R-:W-:Y:S01]  /*08b0*/  IMAD.MOV.U32 R47, RZ, RZ, -0x1 ;  /* 0xffffffffff2f7424 */ /* 0x000fe200078e00ff */
[----:B------:R-:W-:-:S13]  /*08c0*/  ISETP.GE.U32.AND.EX P0, PT, R17, UR5, PT, P0 ;  /* 0x0000000511007c0c */ /* 0x000fda000bf06100 */
[----:B------:R-:W-:Y:S05]  /*08d0*/  @P0 BRA `(.L_x_5) ;  /* 0x0000000400540947 */ /* 0x000fea0003800000 */
[----:B------:R-:W0:Y:S01]  /*08e0*/  LDC.64 R20, c[0x0][0x628] ;  /* 0x00018a00ff147b82 */ /* 0x000e220000000a00 */
[----:B------:R-:W-:Y:S02]  /*08f0*/  IMAD.MOV.U32 R8, RZ, RZ, R16 ;  /* 0x000000ffff087224 */ /* 0x000fe400078e0010 */
[----:B------:R-:W-:-:S05]  /*0900*/  IMAD.MOV.U32 R9, RZ, RZ, R17 ;  /* 0x000000ffff097224 */ /* 0x000fca00078e0011 */
[----:B------:R-:W1:Y:S08]  /*0910*/  LDC R0, c[0x0][0x630] ;  /* 0x00018c00ff007b82 */ /* 0x000e700000000800 */
[----:B------:R-:W2:Y:S01]  /*0920*/  LDC.64 R22, c[0x0][0x620] ;  /* 0x00018800ff167b82 */ /* 0x000ea20000000a00 */
[----:B0-----:R-:W-:-:S04]  /*0930*/  ISETP.NE.U32.AND P0, PT, R20, RZ, PT ;  /* 0x000000ff1400720c */ /* 0x001fc80003f05070 */
[----:B------:R-:W-:-:S13]  /*0940*/  ISETP.NE.AND.EX P0, PT, R21, RZ, PT, P0 ;  /* 0x000000ff1500720c */ /* 0x000fda0003f05300 */
[----:B-12---:R-:W-:Y:S05]  /*0950*/  @!P0 BRA `(.L_x_6) ;  /* 0x0000000000288947 */ /* 0x006fea0003800000 */
[----:B------:R-:W0:Y:S02]  /*0960*/  LDC R13, c[0x0][0x634] ;  /* 0x00018d00ff0d7b82 */ /* 0x000e240000000800 */
[----:B0-----:R-:W-:-:S05]  /*0970*/  IADD3 R13, P0, R16, R13, RZ ;  /* 0x0000000d100d7210 */ /* 0x001fca0007f1e0ff */
[----:B------:R-:W-:-:S04]  /*0980*/  IMAD.X R15, RZ, RZ, R17, P0 ;  /* 0x000000ffff0f7224 */ /* 0x000fc800000e0611 */
[----:B------:R-:W-:-:S04]  /*0990*/  IMAD.WIDE.U32 R8, R15, R20, RZ ;  /* 0x000000140f087225 */ /* 0x000fc800078e00ff */
[----:B------:R-:W-:-:S04]  /*09a0*/  IMAD.WIDE.U32 R10, P0, R13, R21, R8 ;  /* 0x000000150d0a7225 */ /* 0x000fc80007800008 */
[----:B------:R-:W-:-:S04]  /*09b0*/  IMAD.WIDE.U32 R8, R13, R20, RZ ;  /* 0x000000140d087225 */ /* 0x000fc800078e00ff */
[----:B------:R-:W-:Y:S01]  /*09c0*/  IMAD.X R13, RZ, RZ, RZ, P0 ;  /* 0x000000ffff0d7224 */ /* 0x000fe200000e06ff */
[----:B------:R-:W-:Y:S01]  /*09d0*/  IADD3 RZ, P0, R9, R10, RZ ;  /* 0x0000000a09ff7210 */ /* 0x000fe20007f1e0ff */
[----:B------:R-:W-:-:S04]  /*09e0*/  IMAD.MOV.U32 R12, RZ, RZ, R11 ;  /* 0x000000ffff0c7224 */ /* 0x000fc800078e000b */
[----:B------:R-:W-:-:S08]  /*09f0*/  IMAD.WIDE.U32.X R8, R15, R21, R12, P0 ;  /* 0x000000150f087225 */ /* 0x000fd000000e040c */
.L_x_6:
[-CC-:B------:R-:W-:Y:S01]  /*0a00*/  SHF.R.U64 R47, R8, R0.reuse, R9.reuse ;  /* 0x00000000082f7219 */ /* 0x180fe20000001209 */
[----:B------:R-:W0:Y:S01]  /*0a10*/  LDC R12, c[0x0][0x618] ;  /* 0x00018600ff0c7b82 */ /* 0x000e220000000800 */
[----:B------:R-:W-:Y:S01]  /*0a20*/  SHF.R.U32.HI R5, RZ, R0, R9 ;  /* 0x00000000ff057219 */ /* 0x000fe20000011609 */
[----:B------:R-:W-:Y:S01]  /*0a30*/  ULDC UR4, c[0x0][0x150] ;  /* 0x0000540000047ab9 */ /* 0x000fe20000000800 */
[----:B------:R-:W-:Y:S02]  /*0a40*/  IADD3 R11, P0, RZ, -R47, RZ ;  /* 0x8000002fff0b7210 */ /* 0x000fe40007f1e0ff */
[----:B------:R-:W-:-:S03]  /*0a50*/  I2FP.F32.U32 R0, R4 ;  /* 0x0000000400007245 */ /* 0x000fc60000201000 */
[----:B------:R-:W1:Y:S01]  /*0a60*/  LDC.64 R24, c[0x0][0x640] ;  /* 0x00019000ff187b82 */ /* 0x000e620000000a00 */
[----:B------:R-:W-:Y:S02]  /*0a70*/  IMAD.X R13, RZ, RZ, ~R5, P0 ;  /* 0x000000ffff0d7224 */ /* 0x000fe400000e0e05 */
[----:B------:R-:W-:Y:S01]  /*0a80*/  FMUL R0, R0, UR4 ;  /* 0x0000000400007c20 */ /* 0x000fe20008400000 */
[----:B------:R-:W-:Y:S01]  /*0a90*/  IMAD.WIDE.U32 R8, R11, R22, R16 ;  /* 0x000000160b087225 */ /* 0x000fe200078e0010 */
[----:B------:R-:W-:-:S03]  /*0aa0*/  ULDC UR4, c[0x0][0x154] ;  /* 0x0000550000047ab9 */ /* 0x000fc60000000800 */
[----:B------:R-:W-:Y:S01]  /*0ab0*/  IMAD R10, R13, R22, RZ ;  /* 0x000000160d0a7224 */ /* 0x000fe200078e02ff */
[----:B------:R-:W2:Y:S01]  /*0ac0*/  LDC R5, c[0x0][0x144] ;  /* 0x00005100ff057b82 */ /* 0x000ea20000000800 */
[----:B------:R-:W3:Y:S02]  /*0ad0*/  F2I.U32.TRUNC.NTZ R0, R0 ;  /* 0x0000000000007305 */ /* 0x000ee4000020f000 */
[----:B------:R-:W-:-:S04]  /*0ae0*/  IMAD R11, R11, R23, R10 ;  /* 0x000000170b0b7224 */ /* 0x000fc800078e020a */
[----:B------:R-:W-:Y:S01]  /*0af0*/  IMAD.IADD R9, R9, 0x1, R11 ;  /* 0x0000000109097824 */ /* 0x000fe200078e020b */
[----:B------:R-:W4:Y:S01]  /*0b00*/  LDC R14, c[0x0][0x608] ;  /* 0x00018200ff0e7b82 */ /* 0x000f220000000800 */
[----:B------:R-:W-:-:S03]  /*0b10*/  IMAD.MOV.U32 R11, RZ, RZ, -0x1 ;  /* 0xffffffffff0b7424 */ /* 0x000fc600078e00ff */
[--C-:B0-----:R-:W-:Y:S02]  /*0b20*/  SHF.R.U64 R20, R8, R12, R9.reuse ;  /* 0x0000000c08147219 */ /* 0x101fe40000001209 */
[----:B------:R-:W-:Y:S02]  /*0b30*/  I2FP.F32.U32 R8, R6 ;  /* 0x0000000600087245 */ /* 0x000fe40000201000 */
[----:B------:R-:W0:Y:S01]  /*0b40*/  LDC R22, c[0x0][0x658] ;  /* 0x00019600ff167b82 */ /* 0x000e220000000800 */
[----:B-1----:R-:W-:Y:S01]  /*0b50*/  ISETP.NE.U32.AND P0, PT, R24, RZ, PT ;  /* 0x000000ff1800720c */ /* 0x002fe20003f05070 */
[----:B---3--:R-:W-:Y:S01]  /*0b60*/  IMAD.MOV R10, RZ, RZ, -R0 ;  /* 0x000000ffff0a7224 */ /* 0x008fe200078e0a00 */
[----:B------:R-:W-:Y:S01]  /*0b70*/  SHF.R.U32.HI R9, RZ, R12, R9 ;  /* 0x0000000cff097219 */ /* 0x000fe20000011609 */
[----:B------:R-:W-:Y:S01]  /*0b80*/  FMUL R8, R8, UR4 ;  /* 0x0000000408087c20 */ /* 0x000fe20008400000 */
[----:B------:R-:W-:-:S03]  /*0b90*/  ISETP.NE.AND.EX P0, PT, R25, RZ, PT, P0 ;  /* 0x000000ff1900720c */ /* 0x000fc60003f05300 */
[----:B------:R-:W1:Y:S01]  /*0ba0*/  LDC R15, c[0x0][0x148] ;  /* 0x00005200ff0f7b82 */ /* 0x000e620000000800 */
[----:B--2---:R-:W-:-:S07]  /*0bb0*/  IMAD R0, R5, R10, R4 ;  /* 0x0000000a05007224 */ /* 0x004fce00078e0204 */
[----:B------:R-:W2:Y:S01]  /*0bc0*/  LDC R23, c[0x0][0x600] ;  /* 0x00018000ff177b82 */ /* 0x000ea20000000800 */
[-CC-:B----4-:R-:W-:Y:S02]  /*0bd0*/  SHF.R.U64 R28, R20, R14.reuse, R9.reuse ;  /* 0x0000000e141c7219 */ /* 0x190fe40000001209 */
[----:B------:R-:W-:Y:S01]  /*0be0*/  SHF.R.U32.HI R5, RZ, R14, R9 ;  /* 0x0000000eff057219 */ /* 0x000fe20000011609 */
[----:B------:R-:W-:Y:S01]  /*0bf0*/  IMAD.MOV.U32 R9, RZ, RZ, 0x1 ;  /* 0x00000001ff097424 */ /* 0x000fe200078e00ff */
[----:B------:R3:W4:Y:S03]  /*0c00*/  F2I.U32.TRUNC.NTZ R14, R8 ;  /* 0x00000008000e7305 */ /* 0x000726000020f000 */
[----:B------:R-:W1:Y:S01]  /*0c10*/  LDC R26, c[0x0][0x648] ;  /* 0x00019200ff1a7b82 */ /* 0x000e620000000800 */
[-C--:B0-----:R-:W-:Y:S02]  /*0c20*/  SHF.L.U32 R4, R11, R22.reuse, RZ ;  /* 0x000000160b047219 */ /* 0x081fe400000006ff */
[----:B------:R-:W-:-:S02]  /*0c30*/  SHF.R.U64 R30, R28, R22, R5 ;  /* 0x000000161c1e7219 */ /* 0x000fc40000001205 */
[----:B------:R-:W-:Y:S02]  /*0c40*/  LOP3.LUT R13, RZ, R4, RZ, 0x33, !PT ;  /* 0x00000004ff0d7212 */ /* 0x000fe400078e33ff */
[-C--:B------:R-:W-:Y:S01]  /*0c50*/  SHF.R.U32.HI R5, RZ, R22.reuse, R5 ;  /* 0x00000016ff057219 */ /* 0x080fe20000011605 */
[----:B------:R-:W0:Y:S01]  /*0c60*/  LDC R27, c[0x0][0x638] ;  /* 0x00018e00ff1b7b82 */ /* 0x000e220000000800 */
[----:B------:R-:W-:Y:S01]  /*0c70*/  SHF.L.U32 R12, R9, R22, RZ ;  /* 0x00000016090c7219 */ /* 0x000fe200000006ff */
[----:B------:R-:W-:-:S06]  /*0c80*/  IMAD.MOV.U32 R4, RZ, RZ, R30 ;  /* 0x000000ffff047224 */ /* 0x000fcc00078e001e */
[----:B------:R-:W0:Y:S01]  /*0c90*/  LDC R49, c[0x0][0x610] ;  /* 0x00018400ff317b82 */ /* 0x000e220000000800 */
[----:B---34-:R-:W-:Y:S05]  /*0ca0*/  @!P0 BRA `(.L_x_7) ;  /* 0x0000000000288947 */ /* 0x018fea0003800000 */
[----:B------:R-:W3:Y:S02]  /*0cb0*/  LDC R11, c[0x0][0x64c] ;  /* 0x00019300ff0b7b82 */ /* 0x000ee40000000800 */
[----:B---3--:R-:W-:-:S05]  /*0cc0*/  IADD3 R11, P0, R30, R11, RZ ;  /* 0x0000000b1e0b7210 */ /* 0x008fca0007f1e0ff */
        /* <DEDUP_REMOVED lines=8> */
.L_x_7:
[----:B-1----:R-:W-:Y:S01]  /*0d50*/  SHF.R.U64 R4, R4, R26, R5 ;  /* 0x0000001a04047219 */ /* 0x002fe20000001205 */
[----:B--2---:R-:W-:Y:S01]  /*0d60*/  VIADD R5, R23, 0xffffffff ;  /* 0xffffffff17057836 */ /* 0x004fe20000000000 */
[----:B------:R-:W-:Y:S01]  /*0d70*/  LOP3.LUT R13, R28, R13, RZ, 0xc0, !PT ;  /* 0x0000000d1c0d7212 */ /* 0x000fe200078ec0ff */
[----:B------:R-:W-:Y:S02]  /*0d80*/  IMAD.MOV R14, RZ, RZ, -R14 ;  /* 0x000000ffff0e7224 */ /* 0x000fe400078e0a0e */
[----:B------:R-:W-:Y:S01]  /*0d90*/  IMAD.MOV R8, RZ, RZ, -R4 ;  /* 0x000000ffff087224 */ /* 0x000fe200078e0a04 */
[----:B------:R-:W-:Y:S01]  /*0da0*/  LOP3.LUT R5, R20, R5, RZ, 0xc0, !PT ;  /* 0x0000000514057212 */ /* 0x000fe200078ec0ff */
[----:B------:R-:W-:Y:S02]  /*0db0*/  IMAD R13, R12, R4, R13 ;  /* 0x000000040c0d7224 */ /* 0x000fe400078e020d */
[----:B------:R-:W-:Y:S02]  /*0dc0*/  @P3 IMAD R0, R15, R14, R6 ;  /* 0x0000000e0f003224 */ /* 0x000fe400078e0206 */
[----:B0-----:R-:W-:-:S02]  /*0dd0*/  IMAD R4, R8, R27, R30 ;  /* 0x0000001b08047224 */ /* 0x001fc400078e021e */
[----:B------:R-:W-:Y:S02]  /*0de0*/  IMAD R49, R13, R49, R0 ;  /* 0x000000310d317224 */ /* 0x000fe400078e0200 */
[----:B------:R-:W-:Y:S02]  /*0df0*/  IMAD R4, R4, R23, R5 ;  /* 0x0000001704047224 */ /* 0x000fe400078e0205 */
[----:B------:R-:W-:-:S03]  /*0e00*/  IMAD.MOV.U32 R0, RZ, RZ, 0x1 ;  /* 0x00000001ff007424 */ /* 0x000fc600078e00ff */
[----:B------:R-:W-:Y:S02]  /*0e10*/  SEL R48, R4, R49, !P3 ;  /* 0x0000003104307207 */ /* 0x000fe40005800000 */
[----:B------:R-:W-:-:S07]  /*0e20*/  SEL R49, R49, R4, !P3 ;  /* 0x0000000431317207 */ /* 0x000fce0005800000 */
.L_x_5:
[----:B------:R-:W-:-:S08]  /*0e30*/  NOP ;  /* 0x0000000000007918 */ /* 0x000fd00000000000 */
[----:B------:R-:W0:Y:S02]  /*0e40*/  USETMAXREG.TRY_ALLOC.CTAPOOL UP0, 0xe8 ;  /* 0x000000e8000079c8 */ /* 0x000e240008000600 */
[----:B0-----:R-:W-:-:S13]  /*0e50*/  PLOP3.LUT P0, PT, PT, PT, UP0, 0x80, 0x0 ;  /* 0x000000000000781c */ /* 0x001fda0003f0f008 */
[----:B------:R-:W-:Y:S05]  /*0e60*/  @!P0 BRA `(.L_x_5) ;  /* 0xfffffffc00f08947 */ /* 0x000fea000383ffff */
[----:B------:R-:W-:Y:S01]  /*0e70*/  ULDC.64 UR4, c[0x0][0x598] ;  /* 0x0001660000047ab9 */ /* 0x000fe20000000a00 */
[----:B------:R-:W-:Y:S01]  /*0e80*/  ULDC.64 UR38, c[0x0][0x208] ;  /* 0x0000820000267ab9 */ /* 0x000fe20000000a00 */
[----:B------:R-:W-:-:S04]  /*0e90*/  ISETP.NE.U32.AND P0, PT, RZ, UR4, PT ;  /* 0x00000004ff007c0c */ /* 0x000fc8000bf05070 */
[----:B------:R-:W-:-:S13]  /*0ea0*/  ISETP.NE.AND.EX P0, PT, RZ, UR5, PT, P0 ;  /* 0x00000005ff007c0c */ /* 0x000fda000bf05300 */
[----:B------:R-:W-:Y:S05]  /*0eb0*/  @!P0 BRA `(.L_x_8) ;  /* 0x00000000001c8947 */ /* 0x000fea0003800000 */
[----:B------:R-:W0:Y:S02]  /*0ec0*/  LDC.64 R4, c[0x0][0x598] ;  /* 0x00016600ff047b82 */ /* 0x000e240000000a00 */
[----:B0-----:R-:W2:Y:S02]  /*0ed0*/  LDG.E.64 R4, desc[UR38][R4.64] ;  /* 0x0000002604047981 */ /* 0x001ea4000c1e1b00 */
[----:B--2---:R-:W-:-:S04]  /*0ee0*/  ISETP.NE.U32.AND P0, PT, R4, RZ, PT ;  /* 0x000000ff0400720c */ /* 0x004fc80003f05070 */
[----:B------:R-:W-:-:S13]  /*0ef0*/  ISETP.NE.AND.EX P0, PT, R5, RZ, PT, P0 ;  /* 0x000000ff0500720c */ /* 0x000fda0003f05300 */
[----:B------:R-:W-:Y:S05]  /*0f00*/  @!P0 BRA `(.L_x_8) ;  /* 0x0000000000088947 */ /* 0x000fea0003800000 */
[----:B------:R0:W5:Y:S01]  /*0f10*/  LD.E R36, desc[UR38][R4.64] ;  /* 0x0000002604247980 */ /* 0x000162000c101900 */
[----:B------:R-:W-:Y:S05]  /*0f20*/  BRA `(.L_x_9) ;  /* 0x0000000000247947 */ /* 0x000fea0003800000 */
.L_x_8:
[----:B------:R-:W-:Y:S02]  /*0f30*/  ULDC.64 UR4, c[0x0][0x588] ;  /* 0x0001620000047ab9 */ /* 0x000fe40000000a00 */
[----:B------:R-:W-:-:S04]  /*0f40*/  ISETP.NE.U32.AND P0, PT, RZ, UR4, PT ;  /* 0x00000004ff007c0c */ /* 0x000fc8000bf05070 */
[----:B------:R-:W-:-:S13]  /*0f50*/  ISETP.NE.AND.EX P0, PT, RZ, UR5, PT, P0 ;  /* 0x00000005ff007c0c */ /* 0x000fda000bf05300 */
[----:B------:R-:W-:Y:S05]  /*0f60*/  @!P0 BRA `(.L_x_10) ;  /* 0x00000000000c8947 */ /* 0x000fea0003800000 */
[----:B------:R-:W0:Y:S02]  /*0f70*/  LDC.64 R36, c[0x0][0x588] ;  /* 0x00016200ff247b82 */ /* 0x000e240000000a00 */
[----:B0-----:R1:W5:Y:S01]  /*0f80*/  LDG.E R36, desc[UR38][R36.64] ;  /* 0x0000002624247981 */ /* 0x001362000c1e1900 */
[----:B------:R-:W-:Y:S05]  /*0f90*/  BRA `(.L_x_9) ;  /* 0x0000000000087947 */ /* 0x000fea0003800000 */
.L_x_10:
[----:B------:R-:W-:Y:S02]  /*0fa0*/  ULDC UR4, c[0x0][0x580] ;  /* 0x0001600000047ab9 */ /* 0x000fe40000000800 */
[----:B------:R-:W-:-:S07]  /*0fb0*/  IMAD.U32 R36, RZ, RZ, UR4 ;  /* 0x00000004ff247e24 */ /* 0x000fce000f8e00ff */
.L_x_9:
[----:B------:R-:W-:Y:S02]  /*0fc0*/  ULDC.64 UR4, c[0x0][0x5a0] ;  /* 0x0001680000047ab9 */ /* 0x000fe40000000a00 */
[----:B------:R-:W-:-:S04]  /*0fd0*/  ISETP.NE.U32.AND P0, PT, RZ, UR4, PT ;  /* 0x00000004ff007c0c */ /* 0x000fc8000bf05070 */
[----:B------:R-:W-:-:S13]  /*0fe0*/  ISETP.NE.AND.EX P0, PT, RZ, UR5, PT, P0 ;  /* 0x00000005ff007c0c */ /* 0x000fda000bf05300 */
[----:B------:R-:W-:Y:S05]  /*0ff0*/  @!P0 BRA `(.L_x_11) ;  /* 0x00000000001c8947 */ /* 0x000fea0003800000 */
[----:B0-----:R-:W0:Y:S02]  /*1000*/  LDC.64 R4, c[0x0][0x5a0] ;  /* 0x00016800ff047b82 */ /* 0x001e240000000a00 */
[----:B0-----:R-:W2:Y:S02]  /*1010*/  LDG.E.64 R4, desc[UR38][R4.64] ;  /* 0x0000002604047981 */ /* 0x001ea4000c1e1b00 */
[----:B--2---:R-:W-:-:S04]  /*1020*/  ISETP.NE.U32.AND P0, PT, R4, RZ, PT ;  /* 0x000000ff0400720c */ /* 0x004fc80003f05070 */
[----:B------:R-:W-:-:S13]  /*1030*/  ISETP.NE.AND.EX P0, PT, R5, RZ, PT, P0 ;  /* 0x000000ff0500720c */ /* 0x000fda0003f05300 */
[----:B------:R-:W-:Y:S05]  /*1040*/  @!P0 BRA `(.L_x_11) ;  /* 0x0000000000088947 */ /* 0x000fea0003800000 */
[----:B-1----:R0:W5:Y:S01]  /*1050*/  LD.E R37, desc[UR38][R4.64] ;  /* 0x0000002604257980 */ /* 0x002162000c101900 */
[----:B------:R-:W-:Y:S05]  /*1060*/  BRA `(.L_x_12) ;  /* 0x0000000000247947 */ /* 0x000fea0003800000 */
.L_x_11:
[----:B------:R-:W-:Y:S02]  /*1070*/  ULDC.64 UR4, c[0x0][0x590] ;  /* 0x0001640000047ab9 */ /* 0x000fe40000000a00 */
[----:B------:R-:W-:-:S04]  /*1080*/  ISETP.NE.U32.AND P0, PT, RZ, UR4, PT ;  /* 0x00000004ff007c0c */ /* 0x000fc8000bf05070 */
[----:B------:R-:W-:-:S13]  /*1090*/  ISETP.NE.AND.EX P0, PT, RZ, UR5, PT, P0 ;  /* 0x00000005ff007c0c */ /* 0x000fda000bf05300 */
[----:B------:R-:W-:Y:S05]  /*10a0*/  @!P0 BRA `(.L_x_13) ;  /* 0x00000000000c8947 */ /* 0x000fea0003800000 */
[----:B0-----:R-:W1:Y:S02]  /*10b0*/  LDC.64 R4, c[0x0][0x590] ;  /* 0x00016400ff047b82 */ /* 0x001e640000000a00 */
[----:B-1----:R1:W5:Y:S01]  /*10c0*/  LDG.E R37, desc[UR38][R4.64] ;  /* 0x0000002604257981 */ /* 0x002362000c1e1900 */
[----:B------:R-:W-:Y:S05]  /*10d0*/  BRA `(.L_x_12) ;  /* 0x0000000000087947 */ /* 0x000fea0003800000 */
.L_x_13:
[----:B------:R-:W-:Y:S02]  /*10e0*/  ULDC UR4, c[0x0][0x584] ;  /* 0x0001610000047ab9 */ /* 0x000fe40000000800 */
[----:B-1----:R-:W-:-:S07]  /*10f0*/  IMAD.U32 R37, RZ, RZ, UR4 ;  /* 0x00000004ff257e24 */ /* 0x002fce000f8e00ff */
.L_x_12:
[----:B------:R-:W-:-:S13]  /*1100*/  LOP3.LUT P0, RZ, R0, 0xff, RZ, 0xc0, !PT ;  /* 0x000000ff00ff7812 */ /* 0x000fda000780c0ff */
[----:B------:R-:W-:Y:S05]  /*1110*/  @!P0 EXIT ;  /* 0x000000000000894d */ /* 0x000fea0003800000 */
[----:B01----:R-:W0:Y:S01]  /*1120*/  LDC.64 R4, c[0x0][0x5c8] ;  /* 0x00017200ff047b82 */ /* 0x003e220000000a00 */
[----:B------:R-:W-:Y:S01]  /*1130*/  ULDC.64 UR6, c[0x0][0x288] ;  /* 0x0000a20000067ab9 */ /* 0x000fe20000000a00 */
[----:B------:R-:W-:Y:S01]  /*1140*/  LOP3.LUT R7, R7, 0x1, RZ, 0xc0, !PT ;  /* 0x0000000107077812 */ /* 0x000fe200078ec0ff */
[----:B------:R-:W-:Y:S01]  /*1150*/  UIADD3 UR4, UR7, 0xf, URZ ;  /* 0x0000000f07047890 */ /* 0x000fe2000fffe03f */
[----:B------:R-:W-:Y:S01]  /*1160*/  SHF.R.U32.HI R0, RZ, 0x2, R2 ;  /* 0x00000002ff007819 */ /* 0x000fe20000011602 */
[----:B------:R-:W-:Y:S01]  /*1170*/  IMAD.U32 R9, RZ, RZ, UR6 ;  /* 0x00000006ff097e24 */ /* 0x000fe2000f8e00ff */
[----:B------:R-:W-:Y:S01]  /*1180*/  SHF.R.U32.HI R3, RZ, 0x1, R3 ;  /* 0x00000001ff037819 */ /* 0x000fe20000011603 */
[----:B------:R-:W-:Y:S01]  /*1190*/  USHF.R.S32.HI UR5, URZ, 0x1f, UR4 ;  /* 0x0000001f3f057899 */ /* 0x000fe20008011404 */
[----:B------:R-:W-:Y:S01]  /*11a0*/  IMAD.SHL.U32 R11, R7, 0x40, RZ ;  /* 0x00000040070b7824 */ /* 0x000fe200078e00ff */
[----:B------:R-:W-:Y:S01]  /*11b0*/  LOP3.LUT R0, R0, 0x7, RZ, 0xc0, !PT ;  /* 0x0000000700007812 */ /* 0x000fe200078ec0ff */
[C---:B------:R-:W-:Y:S01]  /*11c0*/  IMAD.SHL.U32 R42, R2.reuse, 0x2, RZ ;  /* 0x00000002022a7824 */ /* 0x040fe200078e00ff */
[----:B------:R-:W-:Y:S01]  /*11d0*/  LOP3.LUT R3, R3, 0x30, RZ, 0xc0, !PT ;  /* 0x0000003003037812 */ /* 0x000fe200078ec0ff */
[----:B------:R-:W-:Y:S01]  /*11e0*/  ULEA.HI UR5, UR5, UR4, URZ, 0x4 ;  /* 0x0000000405057291 */ /* 0x000fe2000f8f203f */
[--C-:B------:R-:W-:Y:S01]  /*11f0*/  LOP3.LUT R22, R11, 0x40, R0.reuse, 0xe2, !PT ;  /* 0x000000400b167812 */ /* 0x100fe200078ee200 */
[----:B------:R-:W-:Y:S01]  /*1200*/  IMAD.MOV.U32 R23, RZ, RZ, RZ ;  /* 0x000000ffff177224 */ /* 0x000fe200078e00ff */
[-C--:B------:R-:W-:Y:S01]  /*1210*/  IADD3 R0, RZ, -R3.reuse, -R0 ;  /* 0x80000003ff007210 */ /* 0x080fe20007ffe800 */
[----:B------:R-:W-:Y:S01]  /*1220*/  USHF.R.S32.HI UR43, URZ, 0x4, UR5 ;  /* 0x000000043f2b7899 */ /* 0x000fe20008011405 */
[C---:B------:R-:W-:Y:S01]  /*1230*/  LOP3.LUT R38, R2.reuse, 0x3, RZ, 0xc0, !PT ;  /* 0x0000000302267812 */ /* 0x040fe200078ec0ff */
[----:B------:R-:W-:Y:S01]  /*1240*/  ULDC UR4, c[0x0][0x284] ;  /* 0x0000a10000047ab9 */ /* 0x000fe20000000800 */
[----:B------:R-:W-:Y:S01]  /*1250*/  LOP3.LUT R44, R2, 0x80, RZ, 0xc0, !PT ;  /* 0x00000080022c7812 */ /* 0x000fe200078ec0ff */
[----:B------:R-:W-:Y:S01]  /*1260*/  UISETP.LT.AND UP0, UPT, UR43, 0x1, UPT ;  /* 0x000000012b00788c */ /* 0x000fe2000bf01270 */
[----:B------:R-:W-:Y:S01]  /*1270*/  IMAD R0, R7, -0x40, R0 ;  /* 0xffffffc007007824 */ /* 0x000fe200078e0200 */
[----:B------:R-:W-:Y:S01]  /*1280*/  LOP3.LUT R22, R22, R3, RZ, 0xfc, !PT ;  /* 0x0000000316167212 */ /* 0x000fe200078efcff */
[----:B------:R-:W-:Y:S01]  /*1290*/  IMAD R38, R38, -0x2, R9 ;  /* 0xfffffffe26267824 */ /* 0x000fe200078e0209 */
[----:B------:R-:W-:Y:S01]  /*12a0*/  USEL UR44, UR43, 0x1, UP0 ;  /* 0x000000012b2c7887 */ /* 0x000fe20008000000 */
[C---:B0-----:R-:W-:Y:S01]  /*12b0*/  IMAD.SHL.U32 R39, R4.reuse, 0x100, RZ ;  /* 0x0000010004277824 */ /* 0x041fe200078e00ff */
[C-C-:B------:R-:W-:Y:S01]  /*12c0*/  SHF.L.U64.HI R43, R4.reuse, 0x3, R5.reuse ;  /* 0x00000003042b7819 */ /* 0x140fe20000010205 */
[C---:B------:R-:W-:Y:S01]  /*12d0*/  IMAD.SHL.U32 R40, R4.reuse, 0x8, RZ ;  /* 0x0000000804287824 */ /* 0x040fe200078e00ff */
[----:B------:R-:W-:Y:S01]  /*12e0*/  SHF.L.U64.HI R41, R4, 0x8, R5 ;  /* 0x0000000804297819 */ /* 0x000fe20000010205 */
[----:B------:R-:W-:Y:S01]  /*12f0*/  VIADD R46, R0, UR4 ;  /* 0x00000004002e7c36 */ /* 0x000fe20008000000 */
[----:B------:R-:W-:Y:S01]  /*1300*/  LOP3.LUT R50, R18, 0x1, RZ, 0xfc, !PT ;  /* 0x0000000112327812 */ /* 0x000fe200078efcff */
[----:B------:R-:W-:Y:S01]  /*1310*/  UIADD3 UR44, UR43, -UR44, URZ ;  /* 0x8000002c2b2c7290 */ /* 0x000fe2000fffe03f */
[----:B------:R-:W-:Y:S01]  /*1320*/  SHF.R.U32.HI R44, RZ, 0x7, R44 ;  /* 0x00000007ff2c7819 */ /* 0x000fe2000001162c */
[----:B------:R-:W-:Y:S01]  /*1330*/  UMOV UR40, URZ ;  /* 0x0000003f00287c82 */ /* 0x000fe20008000000 */
[----:B------:R-:W-:Y:S01]  /*1340*/  LOP3.LUT R45, R39, 0x2, RZ, 0xfc, !PT ;  /* 0x00000002272d7812 */ /* 0x000fe200078efcff */
[----:B------:R-:W-:-:S08]  /*1350*/  UMOV UR41, URZ ;  /* 0x0000003f00297c82 */ /* 0x000fd00008000000 */
.L_x_57:
[----:B0-----:R-:W0:Y:S01]  /*1360*/  SHFL.IDX PT, R0, R44, RZ, 0x1f ;  /* 0x00001fff2c007589 */ /* 0x001e2200000e0000 */
[----:B-1----:R-:W1:Y:S01]  /*1370*/  S2UR UR6, SR_CgaCtaId ;  /* 0x00000000000679c3 */ /* 0x002e620000008800 */
[----:B------:R-:W-:Y:S01]  /*1380*/  UMOV UR45, 0x400 ;  /* 0x00000400002d7882 */ /* 0x000fe20000000000 */
[----:B0-----:R-:W-:Y:S01]  /*1390*/  R2UR UR4, R0 ;  /* 0x00000000000472ca */ /* 0x001fe200000e0000 */
[----:B-1----:R-:W-:-:S12]  /*13a0*/  ULEA UR45, UR6, UR45, 0x18 ;  /* 0x0000002d062d7291 */ /* 0x002fd8000f8ec03f */
[----:B------:R-:W-:-:S04]  /*13b0*/  ULEA.HI UR5, UR4, UR4, URZ, 0x1 ;  /* 0x0000000404057291 */ /* 0x000fc8000f8f083f */
[----:B------:R-:W-:-:S04]  /*13c0*/  ULOP3.LUT UR5, UR5, 0x1ffffe, URZ, 0xc0, !UPT ;  /* 0x001ffffe05057892 */ /* 0x000fc8000f8ec03f */
[----:B------:R-:W-:-:S03]  /*13d0*/  UIADD3 UR5, UR4, -UR5, URZ ;  /* 0x8000000504057290 */ /* 0x000fc6000fffe03f */
[----:B------:R-:W-:Y:S01]  /*13e0*/  ULDC UR4, c[0x0][0x28c] ;  /* 0x0000a30000047ab9 */ /* 0x000fe20000000800 */
[----:B------:R-:W-:Y:S01]  /*13f0*/  ULEA UR5, UR5, UR45, 0xb ;  /* 0x0000002d05057291 */ /* 0x000fe2000f8e583f */
[----:B------:R-:W-:-:S03]  /*1400*/  ISETP.LT.AND P0, PT, RZ, UR4, PT ;  /* 0x00000004ff007c0c */ /* 0x000fc6000bf01270 */
[----:B------:R-:W-:-:S04]  /*1410*/  UIADD3 UR5, UR5, 0x200, URZ ;  /* 0x0000020005057890 */ /* 0x000fc8000fffe03f */
[----:B------:R-:W-:-:S04]  /*1420*/  USHF.R.U32.HI UR5, URZ, 0x4, UR5 ;  /* 0x000000043f057899 */ /* 0x000fc80008011605 */
[----:B------:R-:W-:-:S04]  /*1430*/  ULOP3.LUT UR5, UR5, 0x3fff, URZ, 0xc0, !UPT ;  /* 0x00003fff05057892 */ /* 0x000fc8000f8ec03f */
[----:B------:R-:W-:Y:S01]  /*1440*/  ULOP3.LUT UR46, UR5, 0x10000, URZ, 0xfc, !UPT ;  /* 0x00010000052e7892 */ /* 0x000fe2000f8efc3f */
[----:B-----5:R-:W-:Y:S11]  /*1450*/  @P0 BRA `(.L_x_14) ;  /* 0x0000000000400947 */ /* 0x020ff60003800000 */
[----:B------:R-:W-:Y:S01]  /*1460*/  MOV R0, 0x0 ;  /* 0x0000000000007802 */ /* 0x000fe20000000f00 */
[----:B------:R-:W-:Y:S01]  /*1470*/  ULDC.64 UR4, c[0x4][0x68] ;  /* 0x01001a0000047ab9 */ /* 0x000fe20000000a00 */
[----:B------:R-:W-:Y:S01]  /*1480*/  ULDC.64 UR6, c[0x4][0x8] ;  /* 0x0100020000067ab9 */ /* 0x000fe20000000a00 */
[----:B------:R-:W-:Y:S01]  /*1490*/  IMAD.U32 R4, RZ, RZ, UR4 ;  /* 0x00000004ff047e24 */ /* 0x000fe2000f8e00ff */
[----:B------:R0:W1:Y:S01]  /*14a0*/  LDC.64 R2, c[0x4][R0] ;  /* 0x0100000000027b82 */ /* 0x0000620000000a00 */
[----:B------:R-:W-:Y:S01]  /*14b0*/  IMAD.U32 R5, RZ, RZ, UR5 ;  /* 0x00000005ff057e24 */ /* 0x000fe2000f8e00ff */
[----:B------:R-:W-:Y:S01]  /*14c0*/  ULDC.64 UR4, c[0x4][0x70] ;  /* 0x01001c0000047ab9 */ /* 0x000fe20000000a00 */
[----:B------:R-:W-:Y:S02]  /*14d0*/  IMAD.U32 R10, RZ, RZ, UR6 ;  /* 0x00000006ff0a7e24 */ /* 0x000fe4000f8e00ff */
[----:B------:R-:W-:Y:S02]  /*14e0*/  IMAD.U32 R6, RZ, RZ, UR4 ;  /* 0x00000004ff067e24 */ /* 0x000fe4000f8e00ff */
[----:B------:R-:W-:-:S02]  /*14f0*/  IMAD.U32 R7, RZ, RZ, UR5 ;  /* 0x00000005ff077e24 */ /* 0x000fc4000f8e00ff */
[----:B------:R-:W-:Y:S02]  /*1500*/  IMAD.U32 R11, RZ, RZ, UR7 ;  /* 0x00000007ff0b7e24 */ /* 0x000fe4000f8e00ff */
[----:B------:R-:W-:Y:S02]  /*1510*/  IMAD.MOV.U32 R8, RZ, RZ, 0x1e1 ;  /* 0x000001e1ff087424 */ /* 0x000fe400078e00ff */
[----:B------:R-:W-:Y:S02]  /*1520*/  IMAD.MOV.U32 R12, RZ, RZ, 0x1 ;  /* 0x00000001ff0c7424 */ /* 0x000fe400078e00ff */
[----:B0-----:R-:W-:-:S07]  /*1530*/  IMAD.MOV.U32 R13, RZ, RZ, RZ ;  /* 0x000000ffff0d7224 */ /* 0x001fce00078e00ff */
[----:B------:R-:W-:-:S07]  /*1540*/  LEPC R20, `(.L_x_14) ;  /* 0x000000001014794e */ /* 0x000fce0000000000 */
[----:B-1---5:R-:W-:Y:S05]  /*1550*/  CALL.ABS.NOINC R2 ;  /* 0x0000000002007343 */ /* 0x022fea0003c00000 */
.L_x_14:
[----:B------:R-:W-:-:S13]  /*1560*/  ISETP.NE.AND P0, PT, R50, 0x3, PT ;  /* 0x000000033200780c */ /* 0x000fda0003f05270 */
[----:B------:R-:W-:Y:S05]  /*1570*/  @!P0 BRA `(.L_x_15) ;  /* 0x0000000000048947 */ /* 0x000fea0003800000 */
[----:B------:R-:W-:Y:S01]  /*1580*/  BPT.TRAP 0x1 ;  /* 0x000000040000795c */ /* 0x000fe20000300000 */
.L_x_15:
[----:B------:R-:W-:Y:S02]  /*1590*/  IMAD.U32 R3, RZ, RZ, UR41 ;  /* 0x00000029ff037e24 */ /* 0x000fe4000f8e00ff */
[----:B------:R-:W-:-:S03]  /*15a0*/  IMAD.U32 R0, RZ, RZ, UR40 ;  /* 0x00000028ff007e24 */ /* 0x000fc6000f8e00ff */
[----:B------:R-:W-:Y:S02]  /*15b0*/  LEA R3, R3, UR45, 0x3 ;  /* 0x0000002d03037c11 */ /* 0x000fe4000f8e18ff */
[----:B------:R-:W-:-:S04]  /*15c0*/  SHF.L.U32 R0, R0, 0x1f, RZ ;  /* 0x0000001f00007819 */ /* 0x000fc800000006ff */
[----:B------:R0:W1:Y:S01]  /*15d0*/  SYNCS.PHASECHK.TRANS64.TRYWAIT P1, [R3+URZ], R0 ;  /* 0x00000000030075a7 */ /* 0x000062000802017f */
[----:B------:R-:W-:Y:S05]  /*15e0*/  @!P0 BRA `(.L_x_16) ;  /* 0x0000000000048947 */ /* 0x000fea0003800000 */
[----:B------:R-:W-:Y:S01]  /*15f0*/  BPT.TRAP 0x1 ;  /* 0x000000040000795c */ /* 0x000fe20000300000 */
.L_x_16:
[----:B------:R-:W-:-:S05]  /*1600*/  IMAD.U32 R2, RZ, RZ, UR44 ;  /* 0x0000002cff027e24 */ /* 0x000fca000f8e00ff */
[----:B------:R-:W-:Y:S01]  /*1610*/  ISETP.GE.AND P2, PT, R2, 0x1, PT ;  /* 0x000000010200780c */ /* 0x000fe20003f46270 */
[----:B-1----:R-:W-:-:S12]  /*1620*/  @P1 BRA `(.L_x_17) ;  /* 0x0000000000081947 */ /* 0x002fd80003800000 */
[----:B------:R-:W1:Y:S02]  /*1630*/  SYNCS.PHASECHK.TRANS64.TRYWAIT P1, [R3+URZ], R0 ;  /* 0x00000000030075a7 */ /* 0x000e64000802017f */
[----:B-1----:R-:W-:Y:S05]  /*1640*/  @!P1 BRA `(.L_x_18) ;  /* 0x0000003c00849947 */ /* 0x002fea0003800000 */
.L_x_17:
[----:B------:R-:W-:Y:S05]  /*1650*/  WARPSYNC.ALL ;  /* 0x0000000000007948 */ /* 0x000fea0003800000 */
[----:B------:R-:W-:Y:S01]  /*1660*/  UIADD3 UR4, UR45, 0x36200, URZ ;  /* 0x000362002d047890 */ /* 0x000fe2000fffe03f */
[----:B------:R-:W-:Y:S01]  /*1670*/  WARPGROUP.ARRIVE ;  /* 0x00000000000079c5 */ /* 0x000fe20000000000 */
[----:B------:R-:W-:Y:S01]  /*1680*/  UMOV UR5, 0xc0000010 ;  /* 0xc000001000057882 */ /* 0x000fe20000000000 */
[----:B------:R-:W-:Y:S01]  /*1690*/  UMOV UR7, 0xc0000000 ;  /* 0xc000000000077882 */ /* 0x000fe20000000000 */
[----:B------:R-:W-:-:S04]  /*16a0*/  USHF.R.U32.HI UR4, URZ, 0x4, UR4 ;  /* 0x000000043f047899 */ /* 0x000fc80008011604 */
[----:B------:R-:W-:-:S04]  /*16b0*/  ULOP3.LUT UR4, UR4, 0x3fff, URZ, 0xc0, !UPT ;  /* 0x00003fff04047892 */ /* 0x000fc8000f8ec03f */
[----:B------:R-:W-:Y:S02]  /*16c0*/  ULOP3.LUT UR12, UR4, 0x10000, URZ, 0xfc, !UPT ;  /* 0x00010000040c7892 */ /* 0x000fe4000f8efc3f */
[----:B------:R-:W-:Y:S02]  /*16d0*/  UIMAD UR4, UR41, 0x300, UR46 ;  /* 0x00000300290478a4 */ /* 0x000fe4000f8e022e */
[----:B------:R-:W-:Y:S02]  /*16e0*/  ULEA UR6, UR41, UR12, 0x4 ;  /* 0x0000000c29067291 */ /* 0x000fe4000f8e203f */
[----:B------:R-:W-:Y:S02]  /*16f0*/  UIADD3 UR8, UR4, 0x100, URZ ;  /* 0x0000010004087890 */ /* 0x000fe4000fffe03f */
[----:B------:R-:W-:-:S05]  /*1700*/  UIADD3 UR9, UR4, 0x200, URZ ;  /* 0x0000020004097890 */ /* 0x000fca000fffe03f */
[----:B------:R-:W-:Y:S01]  /*1710*/  HGMMA.64x8x16.F32 R32, gdesc[UR4], RZ, !UPT, gsb0 ;  /* 0x00000000042079f0 */ /* 0x000fe2000c0008ff */
[----:B------:R-:W-:Y:S01]  /*1720*/  UMOV UR4, UR8 ;  /* 0x0000000800047c82 */ /* 0x000fe20008000000 */
[----:B------:R-:W-:Y:S01]  /*1730*/  UMOV UR5, 0xc0000010 ;  /* 0xc000001000057882 */ /* 0x000fe20000000000 */
[----:B------:R-:W-:Y:S02]  /*1740*/  WARPGROUP.DEPBAR.LE gsb0, 0x0 ;  /* 0x00008000000079c5 */ /* 0x000fe40000010000 */
[----:B------:R-:W-:-:S06]  /*1750*/  WARPGROUP.ARRIVE ;  /* 0x00000000000079c5 */ /* 0x000fcc0000000000 */
[----:B------:R-:W-:Y:S01]  /*1760*/  HGMMA.64x8x16.F32 R28, gdesc[UR4], RZ, !UPT, gsb0 ;  /* 0x00000000041c79f0 */ /* 0x000fe2000c0008ff */
[----:B------:R-:W-:Y:S01]  /*1770*/  UMOV UR4, UR9 ;  /* 0x0000000900047c82 */ /* 0x000fe20008000000 */
[----:B------:R-:W-:Y:S01]  /*1780*/  UMOV UR5, 0xc0000010 ;  /* 0xc000001000057882 */ /* 0x000fe20000000000 */
[----:B------:R-:W-:Y:S02]  /*1790*/  WARPGROUP.DEPBAR.LE gsb0, 0x0 ;  /* 0x00008000000079c5 */ /* 0x000fe40000010000 */
[----:B------:R-:W-:-:S06]  /*17a0*/  WARPGROUP.ARRIVE ;  /* 0x00000000000079c5 */ /* 0x000fcc0000000000 */
[----:B------:R-:W-:Y:S03]  /*17b0*/  HGMMA.64x8x16.F32 R24, gdesc[UR4], RZ, !UPT, gsb0 ;  /* 0x00000000041879f0 */ /* 0x000fe6000c0008ff */
[----:B------:R-:W-:Y:S02]  /*17c0*/  WARPGROUP.DEPBAR.LE gsb0, 0x0 ;  /* 0x00008000000079c5 */ /* 0x000fe40000010000 */
[----:B------:R-:W-:Y:S05]  /*17d0*/  @!P2 BRA `(.L_x_19) ;  /* 0x0000000000e4a947 */ /* 0x000fea0003800000 */
[----:B------:R-:W-:Y:S01]  /*17e0*/  UIADD3 UR4, UR41, 0x1, URZ ;  /* 0x0000000129047890 */ /* 0x000fe2000fffe03f */
[----:B01----:R-:W-:Y:S01]  /*17f0*/  IMAD.U32 R0, RZ, RZ, UR44 ;  /* 0x0000002cff007e24 */ /* 0x003fe2000f8e00ff */
[----:B------:R-:W-:Y:S02]  /*1800*/  UMOV UR9, UR41 ;  /* 0x0000002900097c82 */ /* 0x000fe40008000000 */
[----:B------:R-:W-:-:S04]  /*1810*/  UISETP.NE.AND UP0, UPT, UR4, 0x12, UPT ;  /* 0x000000120400788c */ /* 0x000fc8000bf05270 */
[----:B------:R-:W-:Y:S02]  /*1820*/  USEL UR5, URZ, 0x1, UP0 ;  /* 0x000000013f057887 */ /* 0x000fe40008000000 */
[----:B------:R-:W-:Y:S02]  /*1830*/  USEL UR8, UR4, URZ, UP0 ;  /* 0x0000003f04087287 */ /* 0x000fe40008000000 */
[----:B------:R-:W-:-:S06]  /*1840*/  ULOP3.LUT UR5, UR40, UR5, URZ, 0x3c, !UPT ;  /* 0x0000000528057292 */ /* 0x000fcc000f8e3c3f */
[----:B------:R-:W-:-:S07]  /*1850*/  IMAD.U32 R4, RZ, RZ, UR5 ;  /* 0x00000005ff047e24 */ /* 0x000fce000f8e00ff */
.L_x_26:
[----:B01----:R-:W-:Y:S05]  /*1860*/  @!P0 BRA `(.L_x_20) ;  /* 0x0000000000048947 */ /* 0x003fea0003800000 */
[----:B------:R-:W-:Y:S01]  /*1870*/  BPT.TRAP 0x1 ;  /* 0x000000040000795c */ /* 0x000fe20000300000 */
.L_x_20:
[----:B------:R-:W-:Y:S01]  /*1880*/  ULEA UR4, UR8, UR45, 0x3 ;  /* 0x0000002d08047291 */ /* 0x000fe2000f8e183f */
[----:B------:R-:W-:-:S08]  /*1890*/  SHF.L.U32 R2, R4, 0x1f, RZ ;  /* 0x0000001f04027819 */ /* 0x000fd000000006ff */
[----:B------:R0:W1:Y:S01]  /*18a0*/  SYNCS.PHASECHK.TRANS64.TRYWAIT P1, [UR4], R2 ;  /* 0x00000002ff0075a7 */ /* 0x0000620008020144 */
[----:B------:R-:W-:Y:S05]  /*18b0*/  @!P0 BRA `(.L_x_21) ;  /* 0x0000000000048947 */ /* 0x000fea0003800000 */
[----:B------:R-:W-:Y:S01]  /*18c0*/  BPT.TRAP 0x1 ;  /* 0x000000040000795c */ /* 0x000fe20000300000 */
.L_x_21:
[----:B-1----:R-:W-:Y:S05]  /*18d0*/  @P1 BRA `(.L_x_22) ;  /* 0x0000000000081947 */ /* 0x002fea0003800000 */
[----:B------:R-:W1:Y:S02]  /*18e0*/  SYNCS.PHASECHK.TRANS64.TRYWAIT P1, [UR4], R2 ;  /* 0x00000002ff0075a7 */ /* 0x000e640008020144 */
[----:B-1----:R-:W-:Y:S05]  /*18f0*/  @!P1 BRA `(.L_x_23) ;  /* 0x0000003800ec9947 */ /* 0x002fea0003800000 */
.L_x_22:
[----:B------:R-:W-:Y:S01]  /*1900*/  ULEA UR6, UR8, UR12, 0x4 ;  /* 0x0000000c08067291 */ /* 0x000fe2000f8e203f */
[----:B------:R-:W-:Y:S01]  /*1910*/  WARPGROUP.ARRIVE ;  /* 0x00000000000079c5 */ /* 0x000fe20000000000 */
[----:B------:R-:W-:Y:S01]  /*1920*/  UIMAD UR4, UR8, 0x300, UR46 ;  /* 0x00000300080478a4 */ /* 0x000fe2000f8e022e */
[----:B------:R-:W-:Y:S01]  /*1930*/  UMOV UR7, 0xc0000000 ;  /* 0xc000000000077882 */ /* 0x000fe20000000000 */
[----:B------:R-:W-:Y:S02]  /*1940*/  UMOV UR5, 0xc0000010 ;  /* 0xc000001000057882 */ /* 0x000fe40000000000 */
[----:B------:R-:W-:Y:S02]  /*1950*/  UIADD3 UR10, UR4, 0x100, URZ ;  /* 0x00000100040a7890 */ /* 0x000fe4000fffe03f */
[----:B------:R-:W-:-:S03]  /*1960*/  UIADD3 UR11, UR4, 0x200, URZ ;  /* 0x00000200040b7890 */ /* 0x000fc6000fffe03f */
[----:B------:R-:W-:Y:S01]  /*1970*/  HGMMA.64x8x16.F32 R32, gdesc[UR4], R32, gsb0 ;  /* 0x00000000042079f0 */ /* 0x000fe20008000820 */
[----:B------:R-:W-:Y:S01]  /*1980*/  UMOV UR5, 0xc0000010 ;  /* 0xc000001000057882 */ /* 0x000fe20000000000 */
[----:B------:R-:W-:Y:S01]  /*1990*/  UMOV UR4, UR10 ;  /* 0x0000000a00047c82 */ /* 0x000fe20008000000 */
[----:B------:R-:W-:Y:S02]  /*19a0*/  WARPGROUP.DEPBAR.LE gsb0, 0x0 ;  /* 0x00008000000079c5 */ /* 0x000fe40000010000 */
[----:B------:R-:W-:-:S06]  /*19b0*/  WARPGROUP.ARRIVE ;  /* 0x00000000000079c5 */ /* 0x000fcc0000000000 */
[----:B------:R-:W-:Y:S01]  /*19c0*/  HGMMA.64x8x16.F32 R28, gdesc[UR4], R28, gsb0 ;  /* 0x00000000041c79f0 */ /* 0x000fe2000800081c */
[----:B------:R-:W-:Y:S01]  /*19d0*/  UMOV UR4, UR11 ;  /* 0x0000000b00047c82 */ /* 0x000fe20008000000 */
[----:B------:R-:W-:Y:S01]  /*19e0*/  UMOV UR5, 0xc0000010 ;  /* 0xc000001000057882 */ /* 0x000fe20000000000 */
[----:B------:R-:W-:Y:S02]  /*19f0*/  WARPGROUP.DEPBAR.LE gsb0, 0x0 ;  /* 0x00008000000079c5 */ /* 0x000fe40000010000 */
[----:B------:R-:W-:-:S06]  /*1a00*/  WARPGROUP.ARRIVE ;  /* 0x00000000000079c5 */ /* 0x000fcc0000000000 */
[----:B------:R-:W-:Y:S03]  /*1a10*/  HGMMA.64x8x16.F32 R24, gdesc[UR4], R24, gsb0 ;  /* 0x00000000041879f0 */ /* 0x000fe60008000818 */
[----:B------:R-:W-:Y:S02]  /*1a20*/  WARPGROUP.DEPBAR.LE gsb0, 0x0 ;  /* 0x00008000000079c5 */ /* 0x000fe40000010000 */
[----:B------:R-:W-:Y:S05]  /*1a30*/  @!P0 BRA `(.L_x_24) ;  /* 0x0000000000048947 */ /* 0x000fea0003800000 */
[----:B------:R-:W-:Y:S01]  /*1a40*/  BPT.TRAP 0x1 ;  /* 0x000000040000795c */ /* 0x000fe20000300000 */
.L_x_24:
[----:B------:R-:W-:Y:S01]  /*1a50*/  ULEA UR4, UR9, UR45, 0x3 ;  /* 0x0000002d09047291 */ /* 0x000fe2000f8e183f */
[----:B------:R-:W-:-:S03]  /*1a60*/  ISETP.GT.U32.AND P1, PT, R18, 0x1, PT ;  /* 0x000000011200780c */ /* 0x000fc60003f24070 */
[----:B------:R-:W-:-:S04]  /*1a70*/  UIADD3 UR4, UR4, 0x90, URZ ;  /* 0x0000009004047890 */ /* 0x000fc8000fffe03f */
[----:B------:R-:W-:-:S09]  /*1a80*/  UPRMT UR4, URZ, 0x654, UR4 ;  /* 0x000006543f047896 */ /* 0x000fd20008000004 */
[----:B------:R-:W-:Y:S01]  /*1a90*/  SYNCS.ARRIVE.TRANS64.RED.A1T0 RZ, [UR4], RZ ;  /* 0x000000ffffff79a7 */ /* 0x000fe20008100404 */
[----:B------:R-:W-:Y:S05]  /*1aa0*/  @P1 BRA `(.L_x_25) ;  /* 0x0000000000041947 */ /* 0x000fea0003800000 */
[----:B------:R-:W-:Y:S01]  /*1ab0*/  BPT.TRAP 0x1 ;  /* 0x000000040000795c */ /* 0x000fe20000300000 */
.L_x_25:
[----:B------:R-:W-:Y:S01]  /*1ac0*/  UIADD3 UR8, UR8, 0x1, URZ ;  /* 0x0000000108087890 */ /* 0x000fe2000fffe03f */
[C---:B------:R-:W-:Y:S01]  /*1ad0*/  ISETP.GT.AND P1, PT, R0.reuse, 0x1, PT ;  /* 0x000000010000780c */ /* 0x040fe20003f24270 */
[----:B------:R-:W-:Y:S01]  /*1ae0*/  UIADD3 UR9, UR9, 0x1, URZ ;  /* 0x0000000109097890 */ /* 0x000fe2000fffe03f */
[----:B------:R-:W-:Y:S01]  /*1af0*/  VIADD R0, R0, 0xffffffff ;  /* 0xffffffff00007836 */ /* 0x000fe20000000000 */
[----:B------:R-:W-:Y:S02]  /*1b00*/  UISETP.NE.AND UP0, UPT, UR8, 0x12, UPT ;  /* 0x000000120800788c */ /* 0x000fe4000bf05270 */
[----:B------:R-:W-:Y:S02]  /*1b10*/  UISETP.NE.AND UP1, UPT, UR9, 0x12, UPT ;  /* 0x000000120900788c */ /* 0x000fe4000bf25270 */
[----:B------:R-:W-:Y:S02]  /*1b20*/  USEL UR4, URZ, 0x1, UP0 ;  /* 0x000000013f047887 */ /* 0x000fe40008000000 */
[----:B------:R-:W-:-:S02]  /*1b30*/  USEL UR8, UR8, URZ, UP0 ;  /* 0x0000003f08087287 */ /* 0x000fc40008000000 */
[----:B------:R-:W-:Y:S02]  /*1b40*/  USEL UR9, UR9, URZ, UP1 ;  /* 0x0000003f09097287 */ /* 0x000fe40008800000 */
[----:B------:R-:W-:Y:S01]  /*1b50*/  LOP3.LUT R4, R4, UR4, RZ, 0x3c, !PT ;  /* 0x0000000404047c12 */ /* 0x000fe2000f8e3cff */
[----:B------:R-:W-:Y:S09]  /*1b60*/  @P1 BRA `(.L_x_26) ;  /* 0xfffffffc003c1947 */ /* 0x000ff2000383ffff */
.L_x_19:
[----:B01----:R-:W0:Y:S02]  /*1b70*/  LDC R0, c[0x0][0x28c] ;  /* 0x0000a300ff007b82 */ /* 0x003e240000000800 */
[----:B0-----:R-:W-:-:S13]  /*1b80*/  ISETP.GE.AND P1, PT, R0, 0x1, PT ;  /* 0x000000010000780c */ /* 0x001fda0003f26270 */
[----:B------:R-:W-:Y:S05]  /*1b90*/  @!P1 BRA `(.L_x_27) ;  /* 0x0000000000349947 */ /* 0x000fea0003800000 */
[----:B------:R-:W-:Y:S05]  /*1ba0*/  @!P0 BRA `(.L_x_28) ;  /* 0x0000000000048947 */ /* 0x000fea0003800000 */
[----:B------:R-:W-:Y:S01]  /*1bb0*/  BPT.TRAP 0x1 ;  /* 0x000000040000795c */ /* 0x000fe20000300000 */
.L_x_28:
[----:B------:R-:W-:Y:S01]  /*1bc0*/  UIADD3 UR6, UR44, UR41, URZ ;  /* 0x000000292c067290 */ /* 0x000fe2000fffe03f */
[----:B------:R-:W-:-:S03]  /*1bd0*/  ISETP.GT.U32.AND P0, PT, R18, 0x1, PT ;  /* 0x000000011200780c */ /* 0x000fc60003f04070 */
[----:B------:R-:W-:-:S04]  /*1be0*/  UIMAD.WIDE.U32 UR4, UR6, 0x38e38e39, URZ ;  /* 0x38e38e39060478a5 */ /* 0x000fc8000f8e003f */
[----:B------:R-:W-:-:S04]  /*1bf0*/  USHF.R.U32.HI UR4, URZ, 0x2, UR5 ;  /* 0x000000023f047899 */ /* 0x000fc80008011605 */
[----:B------:R-:W-:-:S04]  /*1c00*/  UIMAD UR6, UR4, -0x12, UR6 ;  /* 0xffffffee040678a4 */ /* 0x000fc8000f8e0206 */
[----:B------:R-:W-:-:S04]  /*1c10*/  ULEA UR6, UR6, UR45, 0x3 ;  /* 0x0000002d06067291 */ /* 0x000fc8000f8e183f */
[----:B------:R-:W-:-:S04]  /*1c20*/  UIADD3 UR6, UR6, 0x90, URZ ;  /* 0x0000009006067890 */ /* 0x000fc8000fffe03f */
[----:B------:R-:W-:-:S09]  /*1c30*/  UPRMT UR6, URZ, 0x654, UR6 ;  /* 0x000006543f067896 */ /* 0x000fd20008000006 */
[----:B------:R-:W-:Y:S01]  /*1c40*/  SYNCS.ARRIVE.TRANS64.RED.A1T0 RZ, [UR6], RZ ;  /* 0x000000ffffff79a7 */ /* 0x000fe20008100406 */
[----:B------:R-:W-:Y:S05]  /*1c50*/  @P0 BRA `(.L_x_27) ;  /* 0x0000000000040947 */ /* 0x000fea0003800000 */
[----:B------:R-:W-:Y:S01]  /*1c60*/  BPT.TRAP 0x1 ;  /* 0x000000040000795c */ /* 0x000fe20000300000 */
.L_x_27:
[----:B------:R-:W-:Y:S01]  /*1c70*/  IMAD.SHL.U32 R7, R48, 0x8, RZ ;  /* 0x0000000830077824 */ /* 0x000fe200078e00ff */
[----:B------:R-:W-:Y:S01]  /*1c80*/  UIADD3 UR41, UR43, UR41, URZ ;  /* 0x000000292b297290 */ /* 0x000fe2000fffe03f */
[----:B------:R-:W-:Y:S01]  /*1c90*/  SHF.R.S32.HI R51, RZ, 0x1f, R47 ;  /* 0x0000001fff337819 */ /* 0x000fe2000001142f */
[----:B------:R-:W-:Y:S01]  /*1ca0*/  ULDC UR7, c[0x0][0x288] ;  /* 0x0000a20000077ab9 */ /* 0x000fe20000000800 */
[----:B------:R-:W-:Y:S01]  /*1cb0*/  IMAD R9, R49, 0x180, RZ ;  /* 0x0000018031097824 */ /* 0x000fe200078e02ff */
[C---:B------:R-:W-:Y:S01]  /*1cc0*/  LOP3.LUT R4, R7.reuse, 0x6, R42, 0xf8, !PT ;  /* 0x0000000607047812 */ /* 0x040fe200078ef82a */
[----:B------:R-:W-:Y:S01]  /*1cd0*/  UISETP.GT.U32.AND UP0, UPT, UR41, 0x11, UPT ;  /* 0x000000112900788c */ /* 0x000fe2000bf04070 */
[----:B------:R-:W-:Y:S01]  /*1ce0*/  ISETP.GE.AND P0, PT, R7, UR7, PT ;  /* 0x0000000707007c0c */ /* 0x000fe2000bf06270 */
[----:B------:R-:W-:Y:S01]  /*1cf0*/  ULDC.64 UR4, c[0x0][0x5d0] ;  /* 0x0001740000047ab9 */ /* 0x000fe20000000a00 */
[----:B------:R-:W-:Y:S01]  /*1d00*/  SHF.R.S32.HI R5, RZ, 0x1f, R4 ;  /* 0x0000001fff057819 */ /* 0x000fe20000011404 */
[----:B------:R-:W-:Y:S01]  /*1d10*/  ULDC UR10, c[0x0][0x284] ;  /* 0x0000a100000a7ab9 */ /* 0x000fe20000000800 */
[----:B------:R-:W-:Y:S01]  /*1d20*/  IMAD R0, R51, UR4, RZ ;  /* 0x0000000433007c24 */ /* 0x000fe2000f8e02ff */
[----:B------:R-:W-:Y:S01]  /*1d30*/  UISETP.LT.U32.AND UP0, UPT, UR43, 0x12, UP0 ;  /* 0x000000122b00788c */ /* 0x000fe20008701070 */
[----:B------:R-:W-:Y:S01]  /*1d40*/  ISETP.GE.OR P0, PT, R9, UR10, P0 ;  /* 0x0000000a09007c0c */ /* 0x000fe20008706670 */
[----:B------:R-:W-:Y:S01]  /*1d50*/  UISETP.GE.U32.AND UP1, UPT, UR43, 0x12, UPT ;  /* 0x000000122b00788c */ /* 0x000fe2000bf26070 */
[C---:B------:R-:W-:Y:S01]  /*1d60*/  IMAD R11, R47.reuse, UR5, R0 ;  /* 0x000000052f0b7c24 */ /* 0x040fe2000f8e0200 */
[----:B------:R-:W-:Y:S01]  /*1d70*/  USEL UR6, URZ, 0x1, !UP0 ;  /* 0x000000013f067887 */ /* 0x000fe2000c000000 */
[----:B------:R-:W-:Y:S01]  /*1d80*/  IMAD.WIDE.U32 R2, R47, UR4, R4 ;  /* 0x000000042f027c25 */ /* 0x000fe2000f8e0004 */
[----:B------:R-:W-:Y:S01]  /*1d90*/  UIMAD.WIDE.U32 UR4, UR41, 0x38e38e39, URZ ;  /* 0x38e38e39290478a5 */ /* 0x000fe2000f8e003f */
[----:B------:R-:W-:-:S02]  /*1da0*/  ULDC.64 UR8, c[0x0][0x5c8] ;  /* 0x0001720000087ab9 */ /* 0x000fc40000000a00 */
[----:B------:R-:W-:Y:S01]  /*1db0*/  IMAD.WIDE R20, R49, 0x180, R22 ;  /* 0x0000018031147825 */ /* 0x000fe200078e0216 */
[----:B------:R-:W-:Y:S02]  /*1dc0*/  USHF.R.U32.HI UR4, URZ, 0x2, UR5 ;  /* 0x000000023f047899 */ /* 0x000fe40008011605 */
[----:B------:R-:W-:Y:S01]  /*1dd0*/  ULOP3.LUT UR40, UR40, UR6, URZ, 0x3c, !UPT ;  /* 0x0000000628287292 */ /* 0x000fe2000f8e3c3f */
[----:B------:R-:W-:Y:S01]  /*1de0*/  IMAD R13, R21, UR8, RZ ;  /* 0x00000008150d7c24 */ /* 0x000fe2000f8e02ff */
[----:B------:R-:W-:Y:S01]  /*1df0*/  UIMAD UR41, UR4, -0x12, UR41 ;  /* 0xffffffee042978a4 */ /* 0x000fe2000f8e0229 */
[----:B------:R-:W-:Y:S01]  /*1e00*/  IMAD.IADD R3, R3, 0x1, R11 ;  /* 0x0000000103037824 */ /* 0x000fe200078e020b */
[----:B------:R-:W-:Y:S01]  /*1e10*/  @UP1 ULOP3.LUT UR40, UR40, 0x1, UR4, 0x78, !UPT ;  /* 0x0000000128281892 */ /* 0x000fe2000f8e7804 */
[C---:B------:R-:W-:Y:S02]  /*1e20*/  IMAD R13, R20.reuse, UR9, R13 ;  /* 0x00000009140d7c24 */ /* 0x040fe4000f8e020d */
[----:B------:R-:W-:-:S04]  /*1e30*/  IMAD.WIDE.U32 R14, R20, UR8, R2 ;  /* 0x00000008140e7c25 */ /* 0x000fc8000f8e0002 */
[----:B------:R-:W-:Y:S01]  /*1e40*/  IMAD.MOV.U32 R0, RZ, RZ, -0x1 ;  /* 0xffffffffff007424 */ /* 0x000fe200078e00ff */
[----:B------:R-:W-:Y:S06]  /*1e50*/  @P0 BRA `(.L_x_29) ;  /* 0x0000001000700947 */ /* 0x000fec0003800000 */
[----:B-----5:R-:W-:Y:S01]  /*1e60*/  FSETP.NEU.AND P1, PT, R37, RZ, PT ;  /* 0x000000ff2500720b */ /* 0x020fe20003f2d000 */
[----:B------:R-:W-:Y:S01]  /*1e70*/  IMAD.IADD R58, R46, 0x1, -R9 ;  /* 0x000000012e3a7824 */ /* 0x000fe200078e0a09 */
[----:B------:R-:W-:Y:S01]  /*1e80*/  BSSY B0, `(.L_x_29) ;  /* 0x0000119000007945 */ /* 0x000fe20003800000 */
[----:B------:R-:W-:Y:S02]  /*1e90*/  IMAD.IADD R2, R38, 0x1, -R7 ;  /* 0x0000000126027824 */ /* 0x000fe400078e0a07 */
[----:B------:R-:W-:Y:S01]  /*1ea0*/  IMAD.IADD R59, R15, 0x1, R13 ;  /* 0x000000010f3b7824 */ /* 0x000fe200078e020d */
[----:B------:R-:W-:-:S04]  /*1eb0*/  ISETP.GT.AND P0, PT, R58, RZ, PT ;  /* 0x000000ff3a00720c */ /* 0x000fc80003f04270 */
[----:B------:R-:W-:-:S03]  /*1ec0*/  ISETP.GT.AND P2, PT, R2, RZ, P0 ;  /* 0x000000ff0200720c */ /* 0x000fc60000744270 */
[----:B------:R-:W-:Y:S10]  /*1ed0*/  @!P1 BRA `(.L_x_30) ;  /* 0x0000000c00289947 */ /* 0x000ff40003800000 */
[----:B------:R-:W0:Y:S01]  /*1ee0*/  LDC.64 R52, c[0x0][0x5b8] ;  /* 0x00016e00ff347b82 */ /* 0x000e220000000a00 */
[----:B------:R-:W-:-:S07]  /*1ef0*/  ULDC.64 UR4, c[0x0][0x5c0] ;  /* 0x0001700000047ab9 */ /* 0x000fce0000000a00 */
[----:B------:R-:W1:Y:S08]  /*1f00*/  LDC.64 R54, c[0x0][0x5b0] ;  /* 0x00016c00ff367b82 */ /* 0x000e700000000a00 */
[----:B------:R-:W2:Y:S01]  /*1f10*/  LDC.64 R56, c[0x0][0x5a8] ;  /* 0x00016a00ff387b82 */ /* 0x000ea20000000a00 */
[-C--:B0-----:R-:W-:Y:S02]  /*1f20*/  IMAD R6, R51, R52.reuse, RZ ;  /* 0x0000003433067224 */ /* 0x081fe400078e02ff */
[----:B------:R-:W-:-:S04]  /*1f30*/  IMAD.WIDE.U32 R48, R47, R52, R4 ;  /* 0x000000342f307225 */ /* 0x000fc800078e0004 */
[----:B------:R-:W-:Y:S02]  /*1f40*/  IMAD R51, R47, R53, R6 ;  /* 0x000000352f337224 */ /* 0x000fe400078e0206 */
[-C--:B-1----:R-:W-:Y:S02]  /*1f50*/  IMAD R3, R21, R54.reuse, RZ ;  /* 0x0000003615037224 */ /* 0x082fe400078e02ff */
[----:B------:R-:W-:Y:S02]  /*1f60*/  IMAD.IADD R9, R49, 0x1, R51 ;  /* 0x0000000131097824 */ /* 0x000fe400078e0233 */
[----:B------:R-:W-:Y:S02]  /*1f70*/  IMAD.MOV.U32 R8, RZ, RZ, R48 ;  /* 0x000000ffff087224 */ /* 0x000fe400078e0030 */
[C---:B------:R-:W-:Y:S02]  /*1f80*/  IMAD R53, R20.reuse, R55, R3 ;  /* 0x0000003714357224 */ /* 0x040fe400078e0203 */
[----:B------:R-:W-:-:S04]  /*1f90*/  IMAD.WIDE.U32 R6, R20, R54, R8 ;  /* 0x0000003614067225 */ /* 0x000fc800078e0008 */
[----:B------:R-:W-:Y:S01]  /*1fa0*/  IMAD.IADD R3, R7, 0x1, R53 ;  /* 0x0000000107037824 */ /* 0x000fe200078e0235 */
[----:B--2---:R-:W-:-:S04]  /*1fb0*/  LEA R10, P1, R6, R56, 0x1 ;  /* 0x00000038060a7211 */ /* 0x004fc800078208ff */
[----:B------:R-:W-:-:S05]  /*1fc0*/  LEA.HI.X R11, R6, R57, R3, 0x1, P1 ;  /* 0x00000039060b7211 */ /* 0x000fca00008f0c03 */
[----:B------:R-:W2:Y:S01]  /*1fd0*/  @P2 LDG.E.LTC128B.U16 R3, desc[UR38][R10.64] ;  /* 0x000000260a032981 */ /* 0x000ea2000c1e1520 */
[----:B------:R-:W-:Y:S01]  /*1fe0*/  IMAD.WIDE.U32 R12, R20, R54, R4 ;  /* 0x00000036140c7225 */ /* 0x000fe200078e0004 */
[----:B------:R-:W-:Y:S01]  /*1ff0*/  ISETP.GT.AND P0, PT, R2, 0x1, P0 ;  /* 0x000000010200780c */ /* 0x000fe20000704270 */
[----:B------:R-:W-:Y:S02]  /*2000*/  BSSY B1, `(.L_x_31) ;  /* 0x0000011000017945 */ /* 0x000fe40003800000 */
[----:B------:R-:W-:Y:S02]  /*2010*/  IMAD.IADD R13, R53, 0x1, R13 ;  /* 0x00000001350d7824 */ /* 0x000fe400078e020d */
[----:B------:R-:W-:-:S04]  /*2020*/  IMAD.WIDE.U32 R12, R47, R52, R12 ;  /* 0x000000342f0c7225 */ /* 0x000fc800078e000c */
[----:B------:R-:W-:Y:S02]  /*2030*/  IMAD.IADD R13, R51, 0x1, R13 ;  /* 0x00000001330d7824 */ /* 0x000fe400078e020d */
[----:B--2---:R-:W-:-:S05]  /*2040*/  HADD2.F32 R6, -RZ, R3.H0_H0 ;  /* 0x20000003ff067230 */ /* 0x004fca0000004100 */
[----:B------:R-:W-:Y:S01]  /*2050*/  FMUL R7, R6, R37 ;  /* 0x0000002506077220 */ /* 0x000fe20000400000 */
[----:B------:R-:W-:-:S03]  /*2060*/  LEA R6, P1, R14, UR4, 0x1 ;  /* 0x000000040e067c11 */ /* 0x000fc6000f8208ff */
[----:B------:R-:W-:Y:S01]  /*2070*/  FFMA R32, R32, R36, R7 ;  /* 0x0000002420207223 */ /* 0x000fe20000000007 */
[----:B------:R-:W-:Y:S02]  /*2080*/  LEA.HI.X R7, R14, UR5, R59, 0x1, P1 ;  /* 0x000000050e077c11 */ /* 0x000fe400088f0c3b */
[C---:B------:R-:W-:Y:S02]  /*2090*/  LEA R14, P1, R12.reuse, R56, 0x1 ;  /* 0x000000380c0e7211 */ /* 0x040fe400078208ff */
[----:B------:R-:W-:Y:S02]  /*20a0*/  F2FP.F16.F32.PACK_AB R32, RZ, R32 ;  /* 0x00000020ff20723e */ /* 0x000fe400000000ff */
[----:B------:R-:W-:Y:S01]  /*20b0*/  LEA.HI.X R15, R12, R57, R13, 0x1, P1 ;  /* 0x000000390c0f7211 */ /* 0x000fe200008f0c0d */
[C---:B------:R-:W-:Y:S01]  /*20c0*/  IMAD.SHL.U32 R12, R54.reuse, 0x8, RZ ;  /* 0x00000008360c7824 */ /* 0x040fe200078e00ff */
[----:B------:R-:W-:Y:S01]  /*20d0*/  SHF.L.U64.HI R13, R54, 0x3, R55 ;  /* 0x00000003360d7819 */ /* 0x000fe20000010237 */
[----:B------:R0:W-:Y:S01]  /*20e0*/  @P2 STG.E.U16 desc[UR38][R6.64], R32 ;  /* 0x0000002006002986 */ /* 0x0001e2000c101526 */
[----:B------:R-:W-:Y:S05]  /*20f0*/  @!P0 BRA `(.L_x_32) ;  /* 0x0000000000048947 */ /* 0x000fea0003800000 */
[----:B------:R1:W5:Y:S02]  /*2100*/  LDG.E.LTC128B.U16 R3, desc[UR38][R14.64+0x2] ;  /* 0x000002260e037981 */ /* 0x000364000c1e1520 */
.L_x_32:
[----:B------:R-:W-:Y:S05]  /*2110*/  BSYNC B1 ;  /* 0x0000000000017941 */ /* 0x000fea0003800000 */
.L_x_31:
[----:B-----5:R-:W-:Y:S01]  /*2120*/  HADD2.F32 R8, -RZ, R3.H0_H0 ;  /* 0x20000003ff087230 */ /* 0x020fe20000004100 */
[----:B------:R-:W-:Y:S01]  /*2130*/  ISETP.GT.AND P1, PT, R58, 0x8, PT ;  /* 0x000000083a00780c */ /* 0x000fe20003f24270 */
[----:B------:R-:W-:Y:S01]  /*2140*/  IMAD.WIDE.U32 R12, R20, R54, R12 ;  /* 0x00000036140c7225 */ /* 0x000fe200078e000c */
[----:B------:R-:W-:Y:S03]  /*2150*/  BSSY B1, `(.L_x_33) ;  /* 0x000000d000017945 */ /* 0x000fe60003800000 */
[----:B------:R-:W-:Y:S01]  /*2160*/  FMUL R8, R8, R37 ;  /* 0x0000002508087220 */ /* 0x000fe20000400000 */
[----:B------:R-:W-:Y:S01]  /*2170*/  ISETP.GT.AND P2, PT, R2, RZ, P1 ;  /* 0x000000ff0200720c */ /* 0x000fe20000f44270 */
[----:B------:R-:W-:Y:S01]  /*2180*/  IMAD.IADD R53, R53, 0x1, R13 ;  /* 0x0000000135357824 */ /* 0x000fe200078e020d */
[----:B------:R-:W-:Y:S01]  /*2190*/  IADD3 R48, P3, R48, R12, RZ ;  /* 0x0000000c30307210 */ /* 0x000fe20007f7e0ff */
[----:B------:R-:W-:-:S04]  /*21a0*/  FFMA R8, R33, R36, R8 ;  /* 0x0000002421087223 */ /* 0x000fc80000000008 */
[----:B------:R-:W-:Y:S01]  /*21b0*/  IMAD.X R9, R53, 0x1, R9, P3 ;  /* 0x0000000135097824 */ /* 0x000fe200018e0609 */
[----:B-1----:R-:W-:Y:S02]  /*21c0*/  F2FP.F16.F32.PACK_AB R14, RZ, R8 ;  /* 0x00000008ff0e723e */ /* 0x002fe400000000ff */
[----:B------:R-:W-:-:S03]  /*21d0*/  LEA R8, P3, R48, R56, 0x1 ;  /* 0x0000003830087211 */ /* 0x000fc600078608ff */
[----:B------:R1:W-:Y:S01]  /*21e0*/  @P0 STG.E.U16 desc[UR38][R6.64+0x2], R14 ;  /* 0x0000020e06000986 */ /* 0x0003e2000c101526 */
[----:B------:R-:W-:Y:S01]  /*21f0*/  LEA.HI.X R9, R48, R57, R9, 0x1, P3 ;  /* 0x0000003930097211 */ /* 0x000fe200018f0c09 */
[----:B------:R-:W-:Y:S08]  /*2200*/  @!P2 BRA `(.L_x_34) ;  /* 0x000000000004a947 */ /* 0x000ff00003800000 */
[----:B------:R2:W5:Y:S02]  /*2210*/  LDG.E.LTC128B.U16 R3, desc[UR38][R8.64] ;  /* 0x0000002608037981 */ /* 0x000564000c1e1520 */
.L_x_34:
[----:B------:R-:W-:Y:S05]  /*2220*/  BSYNC B1 ;  /* 0x0000000000017941 */ /* 0x000fea0003800000 */
.L_x_33:
[----:B-1---5:R-:W-:Y:S01]  /*2230*/  HADD2.F32 R14, -RZ, R3.H0_H0 ;  /* 0x20000003ff0e7230 */ /* 0x022fe20000004100 */
[----:B------:R-:W-:Y:S01]  /*2240*/  IADD3 R12, P0, R4, R12, RZ ;  /* 0x0000000c040c7210 */ /* 0x000fe20007f1e0ff */
[----:B------:R-:W-:Y:S01]  /*2250*/  BSSY B1, `(.L_x_35) ;  /* 0x0000010000017945 */ /* 0x000fe20003800000 */
[----:B------:R-:W-:Y:S02]  /*2260*/  ISETP.GT.AND P1, PT, R2, 0x1, P1 ;  /* 0x000000010200780c */ /* 0x000fe40000f24270 */
[----:B------:R-:W-:Y:S01]  /*2270*/  FMUL R15, R14, R37 ;  /* 0x000000250e0f7220 */ /* 0x000fe20000400000 */
[----:B------:R-:W-:Y:S01]  /*2280*/  IMAD.X R13, R5, 0x1, R53, P0 ;  /* 0x00000001050d7824 */ /* 0x000fe200000e0635 */
[----:B------:R-:W-:Y:S02]  /*2290*/  LEA R4, P0, R40, R6, 0x1 ;  /* 0x0000000628047211 */ /* 0x000fe400078008ff */
[----:B------:R-:W-:Y:S01]  /*22a0*/  FFMA R15, R34, R36, R15 ;  /* 0x00000024220f7223 */ /* 0x000fe2000000000f */
[----:B------:R-:W-:Y:S01]  /*22b0*/  IMAD.WIDE.U32 R12, R47, R52, R12 ;  /* 0x000000342f0c7225 */ /* 0x000fe200078e000c */
[----:B------:R-:W-:-:S03]  /*22c0*/  LEA.HI.X R5, R40, R7, R43, 0x1, P0 ;  /* 0x0000000728057211 */ /* 0x000fc600000f0c2b */
[----:B------:R-:W-:Y:S01]  /*22d0*/  F2FP.F16.F32.PACK_AB R15, RZ, R15 ;  /* 0x0000000fff0f723e */ /* 0x000fe200000000ff */
[----:B------:R-:W-:Y:S01]  /*22e0*/  IMAD.IADD R13, R51, 0x1, R13 ;  /* 0x00000001330d7824 */ /* 0x000fe200078e020d */
[C---:B------:R-:W-:Y:S02]  /*22f0*/  LEA R14, P0, R12.reuse, R56, 0x1 ;  /* 0x000000380c0e7211 */ /* 0x040fe400078008ff */
[----:B------:R-:W-:Y:S02]  /*2300*/  PRMT R20, R15, 0x7610, R20 ;  /* 0x000076100f147816 */ /* 0x000fe40000000014 */
[----:B------:R-:W-:-:S03]  /*2310*/  LEA.HI.X R15, R12, R57, R13, 0x1, P0 ;  /* 0x000000390c0f7211 */ /* 0x000fc600000f0c0d */
[----:B------:R1:W-:Y:S01]  /*2320*/  @P2 STG.E.U16 desc[UR38][R4.64], R20 ;  /* 0x0000001404002986 */ /* 0x0003e2000c101526 */
[----:B------:R-:W-:Y:S05]  /*2330*/  @!P1 BRA `(.L_x_36) ;  /* 0x0000000000049947 */ /* 0x000fea0003800000 */
[----:B------:R3:W5:Y:S02]  /*2340*/  LDG.E.LTC128B.U16 R3, desc[UR38][R14.64+0x2] ;  /* 0x000002260e037981 */ /* 0x000764000c1e1520 */
.L_x_36:
[----:B------:R-:W-:Y:S05]  /*2350*/  BSYNC B1 ;  /* 0x0000000000017941 */ /* 0x000fea0003800000 */
.L_x_35:
[----:B-----5:R-:W-:Y:S01]  /*2360*/  HADD2.F32 R12, -RZ, R3.H0_H0 ;  /* 0x20000003ff0c7230 */ /* 0x020fe20000004100 */
[----:B------:R-:W-:Y:S01]  /*2370*/  ISETP.GT.AND P0, PT, R58, 0x80, PT ;  /* 0x000000803a00780c */ /* 0x000fe20003f04270 */
[----:B------:R-:W-:Y:S01]  /*2380*/  IMAD.SHL.U32 R33, R54, 0x100, RZ ;  /* 0x0000010036217824 */ /* 0x000fe200078e00ff */
[----:B------:R-:W-:Y:S02]  /*2390*/  BSSY B1, `(.L_x_37) ;  /* 0x000000c000017945 */ /* 0x000fe40003800000 */
[----:B------:R-:W-:Y:S01]  /*23a0*/  FMUL R12, R12, R37 ;  /* 0x000000250c0c7220 */ /* 0x000fe20000400000 */
[----:B------:R-:W-:-:S03]  /*23b0*/  ISETP.GT.AND P2, PT, R2, RZ, P0 ;  /* 0x000000ff0200720c */ /* 0x000fc60000744270 */
[----:B------:R-:W-:Y:S01]  /*23c0*/  FFMA R12, R35, R36, R12 ;  /* 0x00000024230c7223 */ /* 0x000fe2000000000c */
[----:B------:R-:W-:-:S04]  /*23d0*/  SHF.L.U64.HI R35, R54, 0x8, R55 ;  /* 0x0000000836237819 */ /* 0x000fc80000010237 */
[----:B------:R-:W-:Y:S02]  /*23e0*/  F2FP.F16.F32.PACK_AB R13, RZ, R12 ;  /* 0x0000000cff0d723e */ /* 0x000fe400000000ff */
[----:B------:R-:W-:Y:S02]  /*23f0*/  IADD3 R12, P3, R33, R10, RZ ;  /* 0x0000000a210c7210 */ /* 0x000fe40007f7e0ff */
[----:B---3--:R-:W-:-:S03]  /*2400*/  PRMT R14, R13, 0x7610, R14 ;  /* 0x000076100d0e7816 */ /* 0x008fc6000000000e */
[----:B------:R-:W-:Y:S02]  /*2410*/  IMAD.X R13, R35, 0x1, R11, P3 ;  /* 0x00000001230d7824 */ /* 0x000fe400018e060b */
[----:B------:R3:W-:Y:S01]  /*2420*/  @P1 STG.E.U16 desc[UR38][R4.64+0x2], R14 ;  /* 0x0000020e04001986 */ /* 0x0007e2000c101526 */
[----:B------:R-:W-:Y:S05]  /*2430*/  @!P2 BRA `(.L_x_38) ;  /* 0x000000000004a947 */ /* 0x000fea0003800000 */
[----:B------:R4:W5:Y:S02]  /*2440*/  LDG.E.LTC128B.U16 R3, desc[UR38][R12.64] ;  /* 0x000000260c037981 */ /* 0x000964000c1e1520 */
.L_x_38:
[----:B------:R-:W-:Y:S05]  /*2450*/  BSYNC B1 ;  /* 0x0000000000017941 */ /* 0x000fea0003800000 */
.L_x_37:
[----:B---3-5:R-:W-:Y:S01]  /*2460*/  HADD2.F32 R14, -RZ, R3.H0_H0 ;  /* 0x20000003ff0e7230 */ /* 0x028fe20000004100 */
[----:B------:R-:W-:Y:S01]  /*2470*/  ISETP.GT.AND P0, PT, R2, 0x1, P0 ;  /* 0x000000010200780c */ /* 0x000fe20000704270 */
[----:B------:R-:W-:Y:S01]  /*2480*/  BSSY B1, `(.L_x_39) ;  /* 0x000000c000017945 */ /* 0x000fe20003800000 */
[----:B------:R-:W-:Y:S02]  /*2490*/  LOP3.LUT R21, R33, 0x2, RZ, 0xfc, !PT ;  /* 0x0000000221157812 */ /* 0x000fe400078efcff */
[----:B------:R-:W-:Y:S01]  /*24a0*/  FMUL R15, R14, R37 ;  /* 0x000000250e0f7220 */ /* 0x000fe20000400000 */
[----:B------:R-:W-:-:S03]  /*24b0*/  IADD3 R14, P1, R6, R39, RZ ;  /* 0x00000027060e7210 */ /* 0x000fc60007f3e0ff */
[----:B------:R-:W-:-:S05]  /*24c0*/  FFMA R15, R28, R36, R15 ;  /* 0x000000241c0f7223 */ /* 0x000fca000000000f */
[----:B-1----:R-:W-:Y:S01]  /*24d0*/  F2FP.F16.F32.PACK_AB R20, RZ, R15 ;  /* 0x0000000fff14723e */ /* 0x002fe200000000ff */
[----:B------:R-:W-:Y:S01]  /*24e0*/  IMAD.X R15, R7, 0x1, R41, P1 ;  /* 0x00000001070f7824 */ /* 0x000fe200008e0629 */
[----:B------:R-:W-:-:S04]  /*24f0*/  IADD3 R10, P1, R21, R10, RZ ;  /* 0x0000000a150a7210 */ /* 0x000fc80007f3e0ff */
[----:B------:R1:W-:Y:S01]  /*2500*/  @P2 STG.E.U16 desc[UR38][R14.64], R20 ;  /* 0x000000140e002986 */ /* 0x0003e2000c101526 */
[----:B------:R-:W-:Y:S01]  /*2510*/  IMAD.X R11, R35, 0x1, R11, P1 ;  /* 0x00000001230b7824 */ /* 0x000fe200008e060b */
[----:B------:R-:W-:Y:S07]  /*2520*/  @!P0 BRA `(.L_x_40) ;  /* 0x0000000000048947 */ /* 0x000fee0003800000 */
[----:B------:R3:W5:Y:S02]  /*2530*/  LDG.E.LTC128B.U16 R3, desc[UR38][R10.64] ;  /* 0x000000260a037981 */ /* 0x000764000c1e1520 */
.L_x_40:
[----:B------:R-:W-:Y:S05]  /*2540*/  BSYNC B1 ;  /* 0x0000000000017941 */ /* 0x000fea0003800000 */
.L_x_39:
[----:B---3-5:R-:W-:Y:S01]  /*2550*/  HADD2.F32 R10, -RZ, R3.H0_H0 ;  /* 0x20000003ff0a7230 */ /* 0x028fe20000004100 */
[----:B0-----:R-:W-:Y:S01]  /*2560*/  IADD3 R6, P3, R6, R45, RZ ;  /* 0x0000002d06067210 */ /* 0x001fe20007f7e0ff */
[----:B------:R-:W-:Y:S01]  /*2570*/  BSSY B1, `(.L_x_41) ;  /* 0x000000d000017945 */ /* 0x000fe20003800000 */
[----:B------:R-:W-:Y:S02]  /*2580*/  ISETP.GT.AND P1, PT, R58, 0x88, PT ;  /* 0x000000883a00780c */ /* 0x000fe40003f24270 */
[----:B------:R-:W-:Y:S01]  /*2590*/  FMUL R10, R10, R37 ;  /* 0x000000250a0a7220 */ /* 0x000fe20000400000 */
[----:B------:R-:W-:Y:S01]  /*25a0*/  IMAD.X R7, R7, 0x1, R41, P3 ;  /* 0x0000000107077824 */ /* 0x000fe200018e0629 */
[----:B------:R-:W-:Y:S02]  /*25b0*/  ISETP.GT.AND P2, PT, R2, RZ, P1 ;  /* 0x000000ff0200720c */ /* 0x000fe40000f44270 */
[----:B------:R-:W-:-:S05]  /*25c0*/  FFMA R10, R29, R36, R10 ;  /* 0x000000241d0a7223 */ /* 0x000fca000000000a */
[----:B------:R-:W-:Y:S02]  /*25d0*/  F2FP.F16.F32.PACK_AB R11, RZ, R10 ;  /* 0x0000000aff0b723e */ /* 0x000fe400000000ff */
[----:B------:R-:W-:Y:S02]  /*25e0*/  IADD3 R10, P3, R33, R8, RZ ;  /* 0x00000008210a7210 */ /* 0x000fe40007f7e0ff */
[----:B-1----:R-:W-:-:S03]  /*25f0*/  PRMT R20, R11, 0x7610, R20 ;  /* 0x000076100b147816 */ /* 0x002fc60000000014 */
[----:B------:R-:W-:Y:S02]  /*2600*/  IMAD.X R11, R35, 0x1, R9, P3 ;  /* 0x00000001230b7824 */ /* 0x000fe400018e0609 */
[----:B------:R0:W-:Y:S01]  /*2610*/  @P0 STG.E.U16 desc[UR38][R6.64], R20 ;  /* 0x0000001406000986 */ /* 0x0001e2000c101526 */
[----:B------:R-:W-:Y:S05]  /*2620*/  @!P2 BRA `(.L_x_42) ;  /* 0x000000000004a947 */ /* 0x000fea0003800000 */
[----:B------:R1:W5:Y:S02]  /*2630*/  LDG.E.LTC128B.U16 R3, desc[UR38][R10.64] ;  /* 0x000000260a037981 */ /* 0x000364000c1e1520 */
.L_x_42:
[----:B------:R-:W-:Y:S05]  /*2640*/  BSYNC B1 ;  /* 0x0000000000017941 */ /* 0x000fea0003800000 */
.L_x_41:
[----:B0----5:R-:W-:Y:S01]  /*2650*/  HADD2.F32 R6, -RZ, R3.H0_H0 ;  /* 0x20000003ff067230 */ /* 0x021fe20000004100 */
[----:B------:R-:W-:Y:S01]  /*2660*/  ISETP.GT.AND P0, PT, R2, 0x1, P1 ;  /* 0x000000010200780c */ /* 0x000fe20000f04270 */
[----:B------:R-:W-:Y:S01]  /*2670*/  BSSY B1, `(.L_x_43) ;  /* 0x000000b000017945 */ /* 0x000fe20003800000 */
[----:B--2---:R-:W-:Y:S02]  /*2680*/  IADD3 R8, P1, R21, R8, RZ ;  /* 0x0000000815087210 */ /* 0x004fe40007f3e0ff */
[----:B------:R-:W-:Y:S01]  /*2690*/  FMUL R7, R6, R37 ;  /* 0x0000002506077220 */ /* 0x000fe20000400000 */
[----:B------:R-:W-:Y:S02]  /*26a0*/  IADD3 R6, P3, R4, R39, RZ ;  /* 0x0000002704067210 */ /* 0x000fe40007f7e0ff */
[----:B------:R-:W-:Y:S02]  /*26b0*/  IMAD.X R9, R35, 0x1, R9, P1 ;  /* 0x0000000123097824 */ /* 0x000fe400008e0609 */
[----:B------:R-:W-:-:S05]  /*26c0*/  FFMA R7, R30, R36, R7 ;  /* 0x000000241e077223 */ /* 0x000fca0000000007 */
[----:B------:R-:W-:Y:S01]  /*26d0*/  F2FP.F16.F32.PACK_AB R20, RZ, R7 ;  /* 0x00000007ff14723e */ /* 0x000fe200000000ff */
[----:B------:R-:W-:-:S05]  /*26e0*/  IMAD.X R7, R5, 0x1, R41, P3 ;  /* 0x0000000105077824 */ /* 0x000fca00018e0629 */
[----:B------:R0:W-:Y:S01]  /*26f0*/  @P2 STG.E.U16 desc[UR38][R6.64], R20 ;  /* 0x0000001406002986 */ /* 0x0001e2000c101526 */
[----:B------:R-:W-:Y:S05]  /*2700*/  @!P0 BRA `(.L_x_44) ;  /* 0x0000000000048947 */ /* 0x000fea0003800000 */
[----:B------:R2:W5:Y:S02]  /*2710*/  LDG.E.LTC128B.U16 R3, desc[UR38][R8.64] ;  /* 0x0000002608037981 */ /* 0x000564000c1e1520 */
.L_x_44:
[----:B------:R-:W-:Y:S05]  /*2720*/  BSYNC B1 ;  /* 0x0000000000017941 */ /* 0x000fea0003800000 */
.L_x_43:
[----:B--2--5:R-:W-:Y:S01]  /*2730*/  HADD2.F32 R8, -RZ, R3.H0_H0 ;  /* 0x20000003ff087230 */ /* 0x024fe20000004100 */
[----:B------:R-:W-:Y:S01]  /*2740*/  IADD3 R4, P3, R4, R45, RZ ;  /* 0x0000002d04047210 */ /* 0x000fe20007f7e0ff */
[----:B------:R-:W-:Y:S01]  /*2750*/  BSSY B1, `(.L_x_45) ;  /* 0x000000c000017945 */ /* 0x000fe20003800000 */
[----:B------:R-:W-:Y:S02]  /*2760*/  ISETP.GT.AND P1, PT, R58, 0x100, PT ;  /* 0x000001003a00780c */ /* 0x000fe40003f24270 */
[----:B------:R-:W-:Y:S01]  /*2770*/  FMUL R8, R8, R37 ;  /* 0x0000002508087220 */ /* 0x000fe20000400000 */
[----:B------:R-:W-:Y:S01]  /*2780*/  IMAD.X R5, R5, 0x1, R41, P3 ;  /* 0x0000000105057824 */ /* 0x000fe200018e0629 */
[----:B------:R-:W-:Y:S02]  /*2790*/  ISETP.GT.AND P2, PT, R2, RZ, P1 ;  /* 0x000000ff0200720c */ /* 0x000fe40000f44270 */
[----:B------:R-:W-:-:S05]  /*27a0*/  FFMA R8, R31, R36, R8 ;  /* 0x000000241f087223 */ /* 0x000fca0000000008 */
[----:B------:R-:W-:-:S05]  /*27b0*/  F2FP.F16.F32.PACK_AB R8, RZ, R8 ;  /* 0x00000008ff08723e */ /* 0x000fca00000000ff */
[----:B------:R2:W-:Y:S01]  /*27c0*/  @P0 STG.E.U16 desc[UR38][R4.64], R8 ;  /* 0x0000000804000986 */ /* 0x0005e2000c101526 */
[----:B------:R-:W-:Y:S05]  /*27d0*/  @!P2 BRA `(.L_x_46) ;  /* 0x00000000000ca947 */ /* 0x000fea0003800000 */
[----:B--2---:R-:W-:-:S05]  /*27e0*/  IADD3 R4, P0, R12, R33, RZ ;  /* 0x000000210c047210 */ /* 0x004fca0007f1e0ff */
[----:B------:R-:W-:-:S05]  /*27f0*/  IMAD.X R5, R13, 0x1, R35, P0 ;  /* 0x000000010d057824 */ /* 0x000fca00000e0623 */
[----:B------:R3:W5:Y:S03]  /*2800*/  LDG.E.LTC128B.U16 R3, desc[UR38][R4.64] ;  /* 0x0000002604037981 */ /* 0x000766000c1e1520 */
.L_x_46:
[----:B------:R-:W-:Y:S05]  /*2810*/  BSYNC B1 ;  /* 0x0000000000017941 */ /* 0x000fea0003800000 */
.L_x_45:
[----:B--23-5:R-:W-:Y:S01]  /*2820*/  HADD2.F32 R4, -RZ, R3.H0_H0 ;  /* 0x20000003ff047230 */ /* 0x02cfe20000004100 */
[----:B------:R-:W-:Y:S01]  /*2830*/  ISETP.GT.AND P0, PT, R2, 0x1, P1 ;  /* 0x000000010200780c */ /* 0x000fe20000f04270 */
[----:B------:R-:W-:Y:S01]  /*2840*/  BSSY B1, `(.L_x_47) ;  /* 0x000000c000017945 */ /* 0x000fe20003800000 */
[----:B------:R-:W-:Y:S02]  /*2850*/  IADD3 R8, P1, R21, R12, RZ ;  /* 0x0000000c15087210 */ /* 0x000fe40007f3e0ff */
[----:B------:R-:W-:Y:S01]  /*2860*/  FMUL R5, R4, R37 ;  /* 0x0000002504057220 */ /* 0x000fe20000400000 */
[----:B------:R-:W-:-:S03]  /*2870*/  IADD3 R4, P3, R14, R39, RZ ;  /* 0x000000270e047210 */ /* 0x000fc60007f7e0ff */
[----:B------:R-:W-:-:S05]  /*2880*/  FFMA R5, R24, R36, R5 ;  /* 0x0000002418057223 */ /* 0x000fca0000000005 */
[----:B------:R-:W-:Y:S01]  /*2890*/  F2FP.F16.F32.PACK_AB R9, RZ, R5 ;  /* 0x00000005ff09723e */ /* 0x000fe200000000ff */
[----:B------:R-:W-:-:S03]  /*28a0*/  IMAD.X R5, R15, 0x1, R41, P3 ;  /* 0x000000010f057824 */ /* 0x000fc600018e0629 */
[----:B----4-:R-:W-:Y:S01]  /*28b0*/  PRMT R12, R9, 0x7610, R12 ;  /* 0x00007610090c7816 */ /* 0x010fe2000000000c */
[----:B------:R-:W-:-:S04]  /*28c0*/  IMAD.X R9, R13, 0x1, R35, P1 ;  /* 0x000000010d097824 */ /* 0x000fc800008e0623 */
[----:B------:R2:W-:Y:S01]  /*28d0*/  @P2 STG.E.U16 desc[UR38][R4.64], R12 ;  /* 0x0000000c04002986 */ /* 0x0005e2000c101526 */
[----:B------:R-:W-:Y:S05]  /*28e0*/  @!P0 BRA `(.L_x_48) ;  /* 0x0000000000048947 */ /* 0x000fea0003800000 */
[----:B------:R3:W5:Y:S02]  /*28f0*/  LDG.E.LTC128B.U16 R3, desc[UR38][R8.64] ;  /* 0x0000002608037981 */ /* 0x000764000c1e1520 */
.L_x_48:
[----:B------:R-:W-:Y:S05]  /*2900*/  BSYNC B1 ;  /* 0x0000000000017941 */ /* 0x000fea0003800000 */
.L_x_47:
[----:B--2--5:R-:W-:Y:S01]  /*2910*/  HADD2.F32 R4, -RZ, R3.H0_H0 ;  /* 0x20000003ff047230 */ /* 0x024fe20000004100 */
[----:B------:R-:W-:Y:S01]  /*2920*/  ISETP.GT.AND P1, PT, R58, 0x108, PT ;  /* 0x000001083a00780c */ /* 0x000fe20003f24270 */
[----:B------:R-:W-:Y:S01]  /*2930*/  BSSY B1, `(.L_x_49) ;  /* 0x000000d000017945 */ /* 0x000fe20003800000 */
[----:B---3--:R-:W-:Y:S02]  /*2940*/  PRMT R8, R3, 0x7610, R8 ;  /* 0x0000761003087816 */ /* 0x008fe40000000008 */
[----:B------:R-:W-:Y:S01]  /*2950*/  FMUL R4, R4, R37 ;  /* 0x0000002504047220 */ /* 0x000fe20000400000 */
[----:B------:R-:W-:-:S03]  /*2960*/  ISETP.GT.AND P3, PT, R2, RZ, P1 ;  /* 0x000000ff0200720c */ /* 0x000fc60000f64270 */
[----:B------:R-:W-:Y:S01]  /*2970*/  FFMA R25, R25, R36, R4 ;  /* 0x0000002419197223 */ /* 0x000fe20000000004 */
[----:B------:R-:W-:-:S04]  /*2980*/  IADD3 R4, P2, R14, R45, RZ ;  /* 0x0000002d0e047210 */ /* 0x000fc80007f5e0ff */
[----:B------:R-:W-:Y:S01]  /*2990*/  F2FP.F16.F32.PACK_AB R25, RZ, R25 ;  /* 0x00000019ff19723e */ /* 0x000fe200000000ff */
[----:B------:R-:W-:-:S05]  /*29a0*/  IMAD.X R5, R15, 0x1, R41, P2 ;  /* 0x000000010f057824 */ /* 0x000fca00010e0629 */
[----:B------:R2:W-:Y:S01]  /*29b0*/  @P0 STG.E.U16 desc[UR38][R4.64], R25 ;  /* 0x0000001904000986 */ /* 0x0005e2000c101526 */
[----:B------:R-:W-:Y:S05]  /*29c0*/  @!P3 BRA `(.L_x_50) ;  /* 0x00000000000cb947 */ /* 0x000fea0003800000 */
[----:B--2---:R-:W-:-:S05]  /*29d0*/  IADD3 R4, P0, R10, R33, RZ ;  /* 0x000000210a047210 */ /* 0x004fca0007f1e0ff */
[----:B------:R-:W-:-:S05]  /*29e0*/  IMAD.X R5, R11, 0x1, R35, P0 ;  /* 0x000000010b057824 */ /* 0x000fca00000e0623 */
[----:B------:R3:W5:Y:S03]  /*29f0*/  LDG.E.LTC128B.U16 R8, desc[UR38][R4.64] ;  /* 0x0000002604087981 */ /* 0x000766000c1e1520 */
.L_x_50:
[----:B------:R-:W-:Y:S05]  /*2a00*/  BSYNC B1 ;  /* 0x0000000000017941 */ /* 0x000fea0003800000 */
.L_x_49:
[----:B--23-5:R-:W-:Y:S01]  /*2a10*/  HADD2.F32 R4, -RZ, R8.H0_H0 ;  /* 0x20000008ff047230 */ /* 0x02cfe20000004100 */
[----:B------:R-:W-:Y:S01]  /*2a20*/  ISETP.GT.AND P1, PT, R2, 0x1, P1 ;  /* 0x000000010200780c */ /* 0x000fe20000f24270 */
[----:B------:R-:W-:Y:S03]  /*2a30*/  BSSY B1, `(.L_x_51) ;  /* 0x000000b000017945 */ /* 0x000fe60003800000 */
[----:B------:R-:W-:Y:S01]  /*2a40*/  FMUL R3, R4, R37 ;  /* 0x0000002504037220 */ /* 0x000fe20000400000 */
[----:B------:R-:W-:-:S03]  /*2a50*/  IADD3 R4, P0, R6, R39, RZ ;  /* 0x0000002706047210 */ /* 0x000fc60007f1e0ff */
[----:B------:R-:W-:Y:S02]  /*2a60*/  FFMA R3, R26, R36, R3 ;  /* 0x000000241a037223 */ /* 0x000fe40000000003 */
[----:B------:R-:W-:Y:S01]  /*2a70*/  IMAD.X R5, R7, 0x1, R41, P0 ;  /* 0x0000000107057824 */ /* 0x000fe200000e0629 */
[----:B------:R-:W-:Y:S02]  /*2a80*/  IADD3 R2, P0, R10, R21, RZ ;  /* 0x000000150a027210 */ /* 0x000fe40007f1e0ff */
[----:B------:R-:W-:-:S05]  /*2a90*/  F2FP.F16.F32.PACK_AB R3, RZ, R3 ;  /* 0x00000003ff03723e */ /* 0x000fca00000000ff */
[----:B------:R2:W-:Y:S02]  /*2aa0*/  @P3 STG.E.U16 desc[UR38][R4.64], R3 ;  /* 0x0000000304003986 */ /* 0x0005e4000c101526 */
[----:B--2---:R-:W-:Y:S01]  /*2ab0*/  IMAD.X R3, R11, 0x1, R35, P0 ;  /* 0x000000010b037824 */ /* 0x004fe200000e0623 */
[----:B------:R-:W-:Y:S06]  /*2ac0*/  @!P1 BRA `(.L_x_52) ;  /* 0x0000000000049947 */ /* 0x000fec0003800000 */
[----:B------:R2:W5:Y:S02]  /*2ad0*/  LDG.E.LTC128B.U16 R8, desc[UR38][R2.64] ;  /* 0x0000002602087981 */ /* 0x000564000c1e1520 */
.L_x_52:
[----:B------:R-:W-:Y:S05]  /*2ae0*/  BSYNC B1 ;  /* 0x0000000000017941 */ /* 0x000fea0003800000 */
.L_x_51:
[----:B------:R-:W-:Y:S05]  /*2af0*/  @!P1 BRA `(.L_x_53) ;  /* 0x0000000400449947 */ /* 0x000fea0003800000 */
[----:B-----5:R-:W-:Y:S01]  /*2b00*/  HADD2.F32 R8, -RZ, R8.H0_H0 ;  /* 0x20000008ff087230 */ /* 0x020fe20000004100 */
[----:B--2---:R-:W-:-:S04]  /*2b10*/  IADD3 R2, P0, R6, R45, RZ ;  /* 0x0000002d06027210 */ /* 0x004fc80007f1e0ff */
[----:B------:R-:W-:Y:S01]  /*2b20*/  FMUL R8, R8, R37 ;  /* 0x0000002508087220 */ /* 0x000fe20000400000 */
[----:B------:R-:W-:-:S03]  /*2b30*/  IMAD.X R3, R7, 0x1, R41, P0 ;  /* 0x0000000107037824 */ /* 0x000fc600000e0629 */
[----:B------:R-:W-:-:S05]  /*2b40*/  FFMA R8, R27, R36, R8 ;  /* 0x000000241b087223 */ /* 0x000fca0000000008 */
[----:B------:R-:W-:-:S05]  /*2b50*/  F2FP.F16.F32.PACK_AB R8, RZ, R8 ;  /* 0x00000008ff08723e */ /* 0x000fca00000000ff */
[----:B------:R4:W-:Y:S01]  /*2b60*/  STG.E.U16 desc[UR38][R2.64], R8 ;  /* 0x0000000802007986 */ /* 0x0009e2000c101526 */
[----:B------:R-:W-:Y:S05]  /*2b70*/  BRA `(.L_x_53) ;  /* 0x0000000400247947 */ /* 0x000fea0003800000 */
.L_x_30:
[----:B------:R-:W-:Y:S01]  /*2b80*/  ULDC.64 UR4, c[0x0][0x5c0] ;  /* 0x0001700000047ab9 */ /* 0x000fe20000000a00 */
[-C--:B------:R-:W-:Y:S01]  /*2b90*/  FMUL R32, R32, R36.reuse ;  /* 0x0000002420207220 */ /* 0x080fe20000400000 */
[----:B------:R-:W-:Y:S01]  /*2ba0*/  LEA R4, P1, R14, UR4, 0x1 ;  /* 0x000000040e047c11 */ /* 0x000fe2000f8208ff */
[-C--:B------:R-:W-:Y:S01]  /*2bb0*/  FMUL R33, R33, R36.reuse ;  /* 0x0000002421217220 */ /* 0x080fe20000400000 */
[-C--:B------:R-:W-:Y:S01]  /*2bc0*/  FMUL R34, R34, R36.reuse ;  /* 0x0000002422227220 */ /* 0x080fe20000400000 */
[----:B------:R-:W-:Y:S01]  /*2bd0*/  FMUL R35, R35, R36 ;  /* 0x0000002423237220 */ /* 0x000fe20000400000 */
[----:B------:R-:W-:Y:S01]  /*2be0*/  F2FP.F16.F32.PACK_AB R32, RZ, R32 ;  /* 0x00000020ff20723e */ /* 0x000fe200000000ff */
[-C--:B------:R-:W-:Y:S01]  /*2bf0*/  FMUL R28, R28, R36.reuse ;  /* 0x000000241c1c7220 */ /* 0x080fe20000400000 */
[----:B------:R-:W-:Y:S01]  /*2c00*/  LEA.HI.X R5, R14, UR5, R59, 0x1, P1 ;  /* 0x000000050e057c11 */ /* 0x000fe200088f0c3b */
[-C--:B------:R-:W-:Y:S01]  /*2c10*/  FMUL R29, R29, R36.reuse ;  /* 0x000000241d1d7220 */ /* 0x080fe20000400000 */
[----:B------:R-:W-:Y:S01]  /*2c20*/  ISETP.GT.AND P1, PT, R2, 0x1, P0 ;  /* 0x000000010200780c */ /* 0x000fe20000724270 */
[----:B------:R-:W-:Y:S01]  /*2c30*/  FMUL R30, R30, R36 ;  /* 0x000000241e1e7220 */ /* 0x000fe20000400000 */
[----:B------:R-:W-:Y:S01]  /*2c40*/  ISETP.GT.AND P0, PT, R58, 0x8, PT ;  /* 0x000000083a00780c */ /* 0x000fe20003f04270 */
[----:B------:R-:W-:Y:S01]  /*2c50*/  @P2 STG.E.U16 desc[UR38][R4.64], R32 ;  /* 0x0000002004002986 */ /* 0x000fe2000c101526 */
[----:B------:R-:W-:Y:S01]  /*2c60*/  LEA R6, P3, R40, R4, 0x1 ;  /* 0x0000000428067211 */ /* 0x000fe200078608ff */
[-C--:B------:R-:W-:Y:S01]  /*2c70*/  FMUL R31, R31, R36.reuse ;  /* 0x000000241f1f7220 */ /* 0x080fe20000400000 */
[----:B------:R-:W-:Y:S01]  /*2c80*/  ISETP.GT.AND P2, PT, R2, RZ, P0 ;  /* 0x000000ff0200720c */ /* 0x000fe20000744270 */
[-C--:B------:R-:W-:Y:S01]  /*2c90*/  FMUL R24, R24, R36.reuse ;  /* 0x0000002418187220 */ /* 0x080fe20000400000 */
[----:B------:R-:W-:Y:S01]  /*2ca0*/  LEA.HI.X R7, R40, R5, R43, 0x1, P3 ;  /* 0x0000000528077211 */ /* 0x000fe200018f0c2b */
[-C--:B------:R-:W-:Y:S01]  /*2cb0*/  FMUL R25, R25, R36.reuse ;  /* 0x0000002419197220 */ /* 0x080fe20000400000 */
[----:B------:R-:W-:Y:S01]  /*2cc0*/  ISETP.GT.AND P3, PT, R58, 0x80, PT ;  /* 0x000000803a00780c */ /* 0x000fe20003f64270 */
[-C--:B------:R-:W-:Y:S01]  /*2cd0*/  FMUL R26, R26, R36.reuse ;  /* 0x000000241a1a7220 */ /* 0x080fe20000400000 */
[----:B------:R-:W-:Y:S01]  /*2ce0*/  F2FP.F16.F32.PACK_AB R33, RZ, R33 ;  /* 0x00000021ff21723e */ /* 0x000fe200000000ff */
[----:B------:R-:W-:Y:S01]  /*2cf0*/  FMUL R27, R27, R36 ;  /* 0x000000241b1b7220 */ /* 0x000fe20000400000 */
[----:B------:R-:W-:-:S02]  /*2d00*/  ISETP.GT.AND P0, PT, R2, 0x1, P0 ;  /* 0x000000010200780c */ /* 0x000fc40000704270 */
[----:B------:R-:W-:Y:S01]  /*2d10*/  IADD3 R8, P4, R4, R39, RZ ;  /* 0x0000002704087210 */ /* 0x000fe20007f9e0ff */
[----:B------:R0:W-:Y:S01]  /*2d20*/  @P1 STG.E.U16 desc[UR38][R4.64+0x2], R33 ;  /* 0x0000022104001986 */ /* 0x0001e2000c101526 */
[----:B------:R-:W-:Y:S02]  /*2d30*/  ISETP.GT.AND P5, PT, R2, RZ, P3 ;  /* 0x000000ff0200720c */ /* 0x000fe40001fa4270 */
[----:B------:R-:W-:Y:S01]  /*2d40*/  F2FP.F16.F32.PACK_AB R34, RZ, R34 ;  /* 0x00000022ff22723e */ /* 0x000fe200000000ff */
[----:B------:R-:W-:Y:S01]  /*2d50*/  IMAD.X R9, R5, 0x1, R41, P4 ;  /* 0x0000000105097824 */ /* 0x000fe200020e0629 */
[----:B------:R-:W-:Y:S02]  /*2d60*/  F2FP.F16.F32.PACK_AB R35, RZ, R35 ;  /* 0x00000023ff23723e */ /* 0x000fe400000000ff */
[----:B------:R-:W-:Y:S01]  /*2d70*/  F2FP.F16.F32.PACK_AB R28, RZ, R28 ;  /* 0x0000001cff1c723e */ /* 0x000fe200000000ff */
[----:B------:R-:W-:Y:S01]  /*2d80*/  @P2 STG.E.U16 desc[UR38][R6.64], R34 ;  /* 0x0000002206002986 */ /* 0x000fe2000c101526 */
[----:B------:R-:W-:-:S02]  /*2d90*/  ISETP.GT.AND P2, PT, R58, 0x88, PT ;  /* 0x000000883a00780c */ /* 0x000fc40003f44270 */
[----:B------:R-:W-:Y:S01]  /*2da0*/  ISETP.GT.AND P3, PT, R2, 0x1, P3 ;  /* 0x000000010200780c */ /* 0x000fe20001f64270 */
[----:B------:R1:W-:Y:S01]  /*2db0*/  @P0 STG.E.U16 desc[UR38][R6.64+0x2], R35 ;  /* 0x0000022306000986 */ /* 0x0003e2000c101526 */
[----:B0-----:R-:W-:Y:S02]  /*2dc0*/  IADD3 R4, P4, R4, R45, RZ ;  /* 0x0000002d04047210 */ /* 0x001fe40007f9e0ff */
[----:B------:R-:W-:Y:S01]  /*2dd0*/  F2FP.F16.F32.PACK_AB R29, RZ, R29 ;  /* 0x0000001dff1d723e */ /* 0x000fe200000000ff */
[----:B------:R0:W-:Y:S01]  /*2de0*/  @P5 STG.E.U16 desc[UR38][R8.64], R28 ;  /* 0x0000001c08005986 */ /* 0x0001e2000c101526 */
[----:B------:R-:W-:Y:S01]  /*2df0*/  IADD3 R10, P5, R6, R39, RZ ;  /* 0x00000027060a7210 */ /* 0x000fe20007fbe0ff */
[--C-:B------:R-:W-:Y:S01]  /*2e00*/  IMAD.X R5, R5, 0x1, R41.reuse, P4 ;  /* 0x0000000105057824 */ /* 0x100fe200020e0629 */
[----:B------:R-:W-:Y:S02]  /*2e10*/  ISETP.GT.AND P4, PT, R2, RZ, P2 ;  /* 0x000000ff0200720c */ /* 0x000fe40001784270 */
[----:B------:R-:W-:Y:S01]  /*2e20*/  ISETP.GT.AND P1, PT, R58, 0x100, PT ;  /* 0x000001003a00780c */ /* 0x000fe20003f24270 */
[----:B------:R-:W-:Y:S01]  /*2e30*/  IMAD.X R11, R7, 0x1, R41, P5 ;  /* 0x00000001070b7824 */ /* 0x000fe200028e0629 */
[----:B------:R-:W-:Y:S01]  /*2e40*/  F2FP.F16.F32.PACK_AB R30, RZ, R30 ;  /* 0x0000001eff1e723e */ /* 0x000fe200000000ff */
[----:B------:R2:W-:Y:S01]  /*2e50*/  @P3 STG.E.U16 desc[UR38][R4.64], R29 ;  /* 0x0000001d04003986 */ /* 0x0005e2000c101526 */
[----:B------:R-:W-:-:S02]  /*2e60*/  ISETP.GT.AND P2, PT, R2, 0x1, P2 ;  /* 0x000000010200780c */ /* 0x000fc40001744270 */
[----:B------:R-:W-:Y:S02]  /*2e70*/  ISETP.GT.AND P3, PT, R2, RZ, P1 ;  /* 0x000000ff0200720c */ /* 0x000fe40000f64270 */
[----:B------:R-:W-:Y:S02]  /*2e80*/  IADD3 R12, P5, R8, R39, RZ ;  /* 0x00000027080c7210 */ /* 0x000fe40007fbe0ff */
[----:B------:R-:W-:Y:S01]  /*2e90*/  ISETP.GT.AND P0, PT, R58, 0x108, PT ;  /* 0x000001083a00780c */ /* 0x000fe20003f04270 */
[----:B------:R3:W-:Y:S01]  /*2ea0*/  @P4 STG.E.U16 desc[UR38][R10.64], R30 ;  /* 0x0000001e0a004986 */ /* 0x0007e2000c101526 */
[----:B-1----:R-:W-:Y:S01]  /*2eb0*/  IADD3 R6, P4, R6, R45, RZ ;  /* 0x0000002d06067210 */ /* 0x002fe20007f9e0ff */
[--C-:B------:R-:W-:Y:S01]  /*2ec0*/  IMAD.X R13, R9, 0x1, R41.reuse, P5 ;  /* 0x00000001090d7824 */ /* 0x100fe200028e0629 */
[----:B------:R-:W-:Y:S02]  /*2ed0*/  F2FP.F16.F32.PACK_AB R31, RZ, R31 ;  /* 0x0000001fff1f723e */ /* 0x000fe400000000ff */
[----:B------:R-:W-:Y:S01]  /*2ee0*/  F2FP.F16.F32.PACK_AB R24, RZ, R24 ;  /* 0x00000018ff18723e */ /* 0x000fe200000000ff */
[----:B------:R-:W-:Y:S01]  /*2ef0*/  IMAD.X R7, R7, 0x1, R41, P4 ;  /* 0x0000000107077824 */ /* 0x000fe200020e0629 */
[----:B------:R-:W-:-:S02]  /*2f00*/  ISETP.GT.AND P1, PT, R2, 0x1, P1 ;  /* 0x000000010200780c */ /* 0x000fc40000f24270 */
[C---:B------:R-:W-:Y:S02]  /*2f10*/  ISETP.GT.AND P4, PT, R2.reuse, RZ, P0 ;  /* 0x000000ff0200720c */ /* 0x040fe40000784270 */
[----:B------:R-:W-:Y:S01]  /*2f20*/  ISETP.GT.AND P0, PT, R2, 0x1, P0 ;  /* 0x000000010200780c */ /* 0x000fe20000704270 */
[----:B------:R3:W-:Y:S01]  /*2f30*/  @P2 STG.E.U16 desc[UR38][R6.64], R31 ;  /* 0x0000001f06002986 */ /* 0x0007e2000c101526 */
[-C--:B------:R-:W-:Y:S02]  /*2f40*/  IADD3 R2, P2, R8, R45.reuse, RZ ;  /* 0x0000002d08027210 */ /* 0x080fe40007f5e0ff */
[C---:B0-----:R-:W-:Y:S01]  /*2f50*/  IADD3 R8, P5, R10.reuse, R45, RZ ;  /* 0x0000002d0a087210 */ /* 0x041fe20007fbe0ff */
[----:B------:R3:W-:Y:S01]  /*2f60*/  @P3 STG.E.U16 desc[UR38][R12.64], R24 ;  /* 0x000000180c003986 */ /* 0x0007e2000c101526 */
[----:B--2---:R-:W-:Y:S01]  /*2f70*/  IADD3 R4, P3, R10, R39, RZ ;  /* 0x000000270a047210 */ /* 0x004fe20007f7e0ff */
[--C-:B------:R-:W-:Y:S01]  /*2f80*/  IMAD.X R3, R9, 0x1, R41.reuse, P2 ;  /* 0x0000000109037824 */ /* 0x100fe200010e0629 */
[----:B------:R-:W-:Y:S01]  /*2f90*/  F2FP.F16.F32.PACK_AB R25, RZ, R25 ;  /* 0x00000019ff19723e */ /* 0x000fe200000000ff */
[C-C-:B------:R-:W-:Y:S01]  /*2fa0*/  IMAD.X R9, R11.reuse, 0x1, R41.reuse, P5 ;  /* 0x000000010b097824 */ /* 0x140fe200028e0629 */
[----:B------:R-:W-:Y:S01]  /*2fb0*/  F2FP.F16.F32.PACK_AB R26, RZ, R26 ;  /* 0x0000001aff1a723e */ /* 0x000fe200000000ff */
[----:B------:R-:W-:Y:S01]  /*2fc0*/  IMAD.X R5, R11, 0x1, R41, P3 ;  /* 0x000000010b057824 */ /* 0x000fe200018e0629 */
[----:B------:R-:W-:Y:S01]  /*2fd0*/  F2FP.F16.F32.PACK_AB R27, RZ, R27 ;  /* 0x0000001bff1b723e */ /* 0x000fe200000000ff */
[----:B------:R3:W-:Y:S04]  /*2fe0*/  @P1 STG.E.U16 desc[UR38][R2.64], R25 ;  /* 0x0000001902001986 */ /* 0x0007e8000c101526 */
[----:B------:R3:W-:Y:S04]  /*2ff0*/  @P4 STG.E.U16 desc[UR38][R4.64], R26 ;  /* 0x0000001a04004986 */ /* 0x0007e8000c101526 */
[----:B------:R3:W-:Y:S02]  /*3000*/  @P0 STG.E.U16 desc[UR38][R8.64], R27 ;  /* 0x0000001b08000986 */ /* 0x0007e4000c101526 */
.L_x_53:
[----:B------:R-:W-:Y:S05]  /*3010*/  BSYNC B0 ;  /* 0x0000000000007941 */ /* 0x000fea0003800000 */
.L_x_29:
[----:B------:R-:W-:Y:S01]  /*3020*/  IADD3 R16, P0, R16, UR36, RZ ;  /* 0x0000002410107c10 */ /* 0x000fe2000ff1e0ff */
[----:B------:R-:W-:Y:S01]  /*3030*/  ULDC.64 UR4, c[0x0][0x650] ;  /* 0x0001940000047ab9 */ /* 0x000fe20000000a00 */
[----:B--234-:R-:W-:Y:S01]  /*3040*/  PRMT R2, RZ, 0x7610, R2 ;  /* 0x00007610ff027816 */ /* 0x01cfe20000000002 */
[----:B------:R-:W-:Y:S01]  /*3050*/  IMAD.MOV.U32 R48, RZ, RZ, -0x1 ;  /* 0xffffffffff307424 */ /* 0x000fe200078e00ff */
[----:B------:R-:W-:Y:S01]  /*3060*/  IADD3.X R17, R17, UR42, RZ, P0, !PT ;  /* 0x0000002a11117c10 */ /* 0x000fe200087fe4ff */
[----:B------:R-:W-:Y:S01]  /*3070*/  IMAD.MOV.U32 R47, RZ, RZ, -0x1 ;  /* 0xffffffffff2f7424 */ /* 0x000fe200078e00ff */
[----:B------:R-:W-:-:S04]  /*3080*/  ISETP.GE.U32.AND P0, PT, R16, UR4, PT ;  /* 0x0000000410007c0c */ /* 0x000fc8000bf06070 */
[----:B------:R-:W-:-:S13]  /*3090*/  ISETP.GE.U32.AND.EX P0, PT, R17, UR5, PT, P0 ;  /* 0x0000000511007c0c */ /* 0x000fda000bf06100 */
[----:B------:R-:W-:Y:S05]  /*30a0*/  @P0 BRA `(.L_x_54) ;  /* 0x0000000400640947 */ /* 0x000fea0003800000 */
[----:B-1----:R-:W1:Y:S01]  /*30b0*/  S2R R10, SR_CTAID.X ;  /* 0x00000000000a7919 */ /* 0x002e620000002500 */
[----:B-----5:R-:W2:Y:S01]  /*30c0*/  LDC.64 R8, c[0x0][0x628] ;  /* 0x00018a00ff087b82 */ /* 0x020ea20000000a00 */
[----:B------:R-:W-:Y:S01]  /*30d0*/  ULDC UR4, c[0x0][0x150] ;  /* 0x0000540000047ab9 */ /* 0x000fe20000000800 */
[----:B0-----:R-:W-:Y:S01]  /*30e0*/  IMAD.MOV.U32 R6, RZ, RZ, R16 ;  /* 0x000000ffff067224 */ /* 0x001fe200078e0010 */
[----:B------:R-:W0:Y:S01]  /*30f0*/  S2R R20, SR_CTAID.Y ;  /* 0x0000000000147919 */ /* 0x000e220000002600 */
[----:B------:R-:W-:-:S04]  /*3100*/  IMAD.MOV.U32 R7, RZ, RZ, R17 ;  /* 0x000000ffff077224 */ /* 0x000fc800078e0011 */
[----:B------:R-:W3:Y:S08]  /*3110*/  LDC R15, c[0x0][0x144] ;  /* 0x00005100ff0f7b82 */ /* 0x000ef00000000800 */
[----:B------:R-:W4:Y:S08]  /*3120*/  LDC R0, c[0x0][0x630] ;  /* 0x00018c00ff007b82 */ /* 0x000f300000000800 */
[----:B------:R-:W0:Y:S01]  /*3130*/  LDC.64 R12, c[0x0][0x620] ;  /* 0x00018800ff0c7b82 */ /* 0x000e220000000a00 */
[----:B--2---:R-:W-:-:S04]  /*3140*/  ISETP.NE.U32.AND P0, PT, R8, RZ, PT ;  /* 0x000000ff0800720c */ /* 0x004fc80003f05070 */
[----:B------:R-:W-:Y:S02]  /*3150*/  ISETP.NE.AND.EX P0, PT, R9, RZ, PT, P0 ;  /* 0x000000ff0900720c */ /* 0x000fe40003f05300 */
[----:B-1----:R-:W-:-:S05]  /*3160*/  I2FP.F32.U32 R2, R10 ;  /* 0x0000000a00027245 */ /* 0x002fca0000201000 */
[----:B------:R-:W-:-:S04]  /*3170*/  FMUL R2, R2, UR4 ;  /* 0x0000000402027c20 */ /* 0x000fc80008400000 */
[----:B------:R1:W2:Y:S02]  /*3180*/  F2I.U32.TRUNC.NTZ R14, R2 ;  /* 0x00000002000e7305 */ /* 0x0002a4000020f000 */
[----:B---34-:R-:W-:Y:S05]  /*3190*/  @!P0 BRA `(.L_x_55) ;  /* 0x0000000000288947 */ /* 0x018fea0003800000 */
[----:B------:R-:W3:Y:S02]  /*31a0*/  LDC R3, c[0x0][0x634] ;  /* 0x00018d00ff037b82 */ /* 0x000ee40000000800 */
[----:B---3--:R-:W-:-:S05]  /*31b0*/  IADD3 R7, P0, R16, R3, RZ ;  /* 0x0000000310077210 */ /* 0x008fca0007f1e0ff */
[----:B------:R-:W-:-:S04]  /*31c0*/  IMAD.X R11, RZ, RZ, R17, P0 ;  /* 0x000000ffff0b7224 */ /* 0x000fc800000e0611 */
[----:B-1----:R-:W-:-:S04]  /*31d0*/  IMAD.WIDE.U32 R2, R11, R8, RZ ;  /* 0x000000080b027225 */ /* 0x002fc800078e00ff */
[----:B------:R-:W-:-:S04]  /*31e0*/  IMAD.WIDE.U32 R4, P0, R7, R9, R2 ;  /* 0x0000000907047225 */ /* 0x000fc80007800002 */
[----:B------:R-:W-:-:S04]  /*31f0*/  IMAD.WIDE.U32 R2, R7, R8, RZ ;  /* 0x0000000807027225 */ /* 0x000fc800078e00ff */
[----:B------:R-:W-:Y:S01]  /*3200*/  IMAD.X R7, RZ, RZ, RZ, P0 ;  /* 0x000000ffff077224 */ /* 0x000fe200000e06ff */
[----:B------:R-:W-:Y:S01]  /*3210*/  IADD3 RZ, P0, R3, R4, RZ ;  /* 0x0000000403ff7210 */ /* 0x000fe20007f1e0ff */
[----:B------:R-:W-:-:S04]  /*3220*/  IMAD.MOV.U32 R6, RZ, RZ, R5 ;  /* 0x000000ffff067224 */ /* 0x000fc800078e0005 */
[----:B------:R-:W-:-:S08]  /*3230*/  IMAD.WIDE.U32.X R6, R11, R9, R6, P0 ;  /* 0x000000090b067225 */ /* 0x000fd000000e0406 */
.L_x_55:
[----:B------:R-:W3:Y:S01]  /*3240*/  LDC.64 R26, c[0x0][0x640] ;  /* 0x00019000ff1a7b82 */ /* 0x000ee20000000a00 */
[-CC-:B------:R-:W-:Y:S01]  /*3250*/  SHF.R.U64 R47, R6, R0.reuse, R7.reuse ;  /* 0x00000000062f7219 */ /* 0x180fe20000001207 */
[----:B--2---:R-:W-:Y:S01]  /*3260*/  IMAD.MOV R14, RZ, RZ, -R14 ;  /* 0x000000ffff0e7224 */ /* 0x004fe200078e0a0e */
[----:B------:R-:W-:Y:S01]  /*3270*/  SHF.R.U32.HI R0, RZ, R0, R7 ;  /* 0x00000000ff007219 */ /* 0x000fe20000011607 */
[----:B------:R-:W-:Y:S01]  /*3280*/  ULDC UR4, c[0x0][0x154] ;  /* 0x0000550000047ab9 */ /* 0x000fe20000000800 */
[----:B------:R-:W-:Y:S01]  /*3290*/  IADD3 R5, P0, RZ, -R47, RZ ;  /* 0x8000002fff057210 */ /* 0x000fe20007f1e0ff */
[----:B------:R-:W-:Y:S02]  /*32a0*/  IMAD R15, R15, R14, R10 ;  /* 0x0000000e0f0f7224 */ /* 0x000fe400078e020a */
[----:B------:R-:W2:Y:S01]  /*32b0*/  LDC R4, c[0x0][0x618] ;  /* 0x00018600ff047b82 */ /* 0x000ea20000000800 */
[----:B------:R-:W-:Y:S02]  /*32c0*/  IMAD.MOV.U32 R7, RZ, RZ, 0x1 ;  /* 0x00000001ff077424 */ /* 0x000fe400078e00ff */
[----:B------:R-:W-:-:S04]  /*32d0*/  IMAD.X R3, RZ, RZ, ~R0, P0 ;  /* 0x000000ffff037224 */ /* 0x000fc800000e0e00 */
[-C--:B0-----:R-:W-:Y:S01]  /*32e0*/  IMAD R0, R3, R12.reuse, RZ ;  /* 0x0000000c03007224 */ /* 0x081fe200078e02ff */
[----:B------:R-:W0:Y:S01]  /*32f0*/  LDC R6, c[0x0][0x608] ;  /* 0x00018200ff067b82 */ /* 0x000e220000000800 */
[----:B-1----:R-:W-:-:S04]  /*3300*/  IMAD.WIDE.U32 R2, R5, R12, R16 ;  /* 0x0000000c05027225 */ /* 0x002fc800078e0010 */
[----:B------:R-:W-:Y:S01]  /*3310*/  IMAD R5, R5, R13, R0 ;  /* 0x0000000d05057224 */ /* 0x000fe200078e0200 */
[----:B------:R-:W-:Y:S02]  /*3320*/  I2FP.F32.U32 R0, R20 ;  /* 0x0000001400007245 */ /* 0x000fe40000201000 */
[----:B------:R-:W1:Y:S01]  /*3330*/  LDC R24, c[0x0][0x658] ;  /* 0x00019600ff187b82 */ /* 0x000e620000000800 */
[----:B------:R-:W-:Y:S01]  /*3340*/  IMAD.IADD R3, R3, 0x1, R5 ;  /* 0x0000000103037824 */ /* 0x000fe200078e0205 */
[----:B---3--:R-:W-:Y:S01]  /*3350*/  ISETP.NE.U32.AND P0, PT, R26, RZ, PT ;  /* 0x000000ff1a00720c */ /* 0x008fe20003f05070 */
[----:B------:R-:W-:Y:S01]  /*3360*/  FMUL R0, R0, UR4 ;  /* 0x0000000400007c20 */ /* 0x000fe20008400000 */
[----:B------:R-:W-:Y:S02]  /*3370*/  IMAD.MOV.U32 R5, RZ, RZ, -0x1 ;  /* 0xffffffffff057424 */ /* 0x000fe400078e00ff */
[----:B------:R-:W-:Y:S01]  /*3380*/  ISETP.NE.AND.EX P0, PT, R27, RZ, PT, P0 ;  /* 0x000000ff1b00720c */ /* 0x000fe20003f05300 */
[----:B------:R3:W4:Y:S01]  /*3390*/  F2I.U32.TRUNC.NTZ R12, R0 ;  /* 0x00000000000c7305 */ /* 0x000722000020f000 */
[----:B------:R-:W3:Y:S01]  /*33a0*/  LDC R13, c[0x0][0x148] ;  /* 0x00005200ff0d7b82 */ /* 0x000ee20000000800 */
[----:B--2---:R-:W-:-:S02]  /*33b0*/  SHF.R.U64 R10, R2, R4, R3 ;  /* 0x00000004020a7219 */ /* 0x004fc40000001203 */
[----:B------:R-:W-:-:S05]  /*33c0*/  SHF.R.U32.HI R3, RZ, R4, R3 ;  /* 0x00000004ff037219 */ /* 0x000fca0000011603 */
[----:B------:R-:W2:Y:S01]  /*33d0*/  LDC R14, c[0x0][0x600] ;  /* 0x00018000ff0e7b82 */ /* 0x000ea20000000800 */
[-CC-:B0-----:R-:W-:Y:S02]  /*33e0*/  SHF.R.U64 R8, R10, R6.reuse, R3.reuse ;  /* 0x000000060a087219 */ /* 0x181fe40000001203 */
[----:B------:R-:W-:-:S05]  /*33f0*/  SHF.R.U32.HI R3, RZ, R6, R3 ;  /* 0x00000006ff037219 */ /* 0x000fca0000011603 */
[----:B------:R-:W0:Y:S01]  /*3400*/  LDC R25, c[0x0][0x648] ;  /* 0x00019200ff197b82 */ /* 0x000e220000000800 */
[-CC-:B-1----:R-:W-:Y:S02]  /*3410*/  SHF.R.U64 R11, R8, R24.reuse, R3.reuse ;  /* 0x00000018080b7219 */ /* 0x182fe40000001203 */
[-C--:B------:R-:W-:Y:S02]  /*3420*/  SHF.L.U32 R5, R5, R24.reuse, RZ ;  /* 0x0000001805057219 */ /* 0x080fe400000006ff */
[-C--:B------:R-:W-:Y:S01]  /*3430*/  SHF.R.U32.HI R3, RZ, R24.reuse, R3 ;  /* 0x00000018ff037219 */ /* 0x080fe20000011603 */
[----:B------:R-:W-:Y:S01]  /*3440*/  IMAD.MOV.U32 R2, RZ, RZ, R11 ;  /* 0x000000ffff027224 */ /* 0x000fe200078e000b */
[----:B------:R-:W-:Y:S01]  /*3450*/  SHF.L.U32 R24, R7, R24, RZ ;  /* 0x0000001807187219 */ /* 0x000fe200000006ff */
[----:B------:R-:W1:Y:S01]  /*3460*/  LDC R28, c[0x0][0x638] ;  /* 0x00018e00ff1c7b82 */ /* 0x000e620000000800 */
[----:B------:R-:W-:-:S07]  /*3470*/  LOP3.LUT R21, RZ, R5, RZ, 0x33, !PT ;  /* 0x00000005ff157212 */ /* 0x000fce00078e33ff */
[----:B------:R-:W0:Y:S01]  /*3480*/  LDC R29, c[0x0][0x610] ;  /* 0x00018400ff1d7b82 */ /* 0x000e220000000800 */
[----:B----4-:R-:W-:Y:S05]  /*3490*/  @!P0 BRA `(.L_x_56) ;  /* 0x0000000000288947 */ /* 0x010fea0003800000 */
[----:B---3--:R-:W3:Y:S02]  /*34a0*/  LDC R0, c[0x0][0x64c] ;  /* 0x00019300ff007b82 */ /* 0x008ee40000000800 */
        /* <DEDUP_REMOVED lines=9> */
.L_x_56:
[----:B------:R-:W-:Y:S01]  /*3540*/  ISETP.NE.AND P0, PT, R19, 0x1, PT ;  /* 0x000000011300780c */ /* 0x000fe20003f05270 */
[----:B--2---:R-:W-:Y:S01]  /*3550*/  VIADD R5, R14, 0xffffffff ;  /* 0xffffffff0e057836 */ /* 0x004fe20000000000 */
[----:B0--3--:R-:W-:Y:S01]  /*3560*/  SHF.R.U64 R0, R2, R25, R3 ;  /* 0x0000001902007219 */ /* 0x009fe20000001203 */
[----:B------:R-:W-:Y:S01]  /*3570*/  IMAD.MOV R12, RZ, RZ, -R12 ;  /* 0x000000ffff0c7224 */ /* 0x000fe200078e0a0c */
[----:B------:R-:W-:Y:S01]  /*3580*/  LOP3.LUT R3, R8, R21, RZ, 0xc0, !PT ;  /* 0x0000001508037212 */ /* 0x000fe200078ec0ff */
[----:B------:R-:W-:Y:S02]  /*3590*/  IMAD.MOV.U32 R4, RZ, RZ, 0x1 ;  /* 0x00000001ff047424 */ /* 0x000fe400078e00ff */
[----:B------:R-:W-:Y:S02]  /*35a0*/  IMAD.MOV R2, RZ, RZ, -R0 ;  /* 0x000000ffff027224 */ /* 0x000fe400078e0a00 */
[----:B------:R-:W-:Y:S01]  /*35b0*/  IMAD R0, R24, R0, R3 ;  /* 0x0000000018007224 */ /* 0x000fe200078e0203 */
[----:B------:R-:W-:Y:S01]  /*35c0*/  LOP3.LUT R3, R10, R5, RZ, 0xc0, !PT ;  /* 0x000000050a037212 */ /* 0x000fe200078ec0ff */
[----:B-1----:R-:W-:-:S02]  /*35d0*/  IMAD R2, R2, R28, R11 ;  /* 0x0000001c02027224 */ /* 0x002fc400078e020b */
[----:B------:R-:W-:Y:S02]  /*35e0*/  @P0 IMAD R15, R13, R12, R20 ;  /* 0x0000000c0d0f0224 */ /* 0x000fe400078e0214 */
[----:B------:R-:W-:Y:S01]  /*35f0*/  IMAD R3, R2, R14, R3 ;  /* 0x0000000e02037224 */ /* 0x000fe200078e0203 */
[----:B------:R-:W-:Y:S01]  /*3600*/  PRMT R2, R4, 0x7610, R2 ;  /* 0x0000761004027816 */ /* 0x000fe20000000002 */
[----:B------:R-:W-:-:S05]  /*3610*/  IMAD R0, R0, R29, R15 ;  /* 0x0000001d00007224 */ /* 0x000fca00078e020f */
[----:B------:R-:W-:Y:S02]  /*3620*/  SEL R48, R3, R0, !P0 ;  /* 0x0000000003307207 */ /* 0x000fe40004000000 */
[----:B------:R-:W-:-:S07]  /*3630*/  SEL R0, R0, R3, !P0 ;  /* 0x0000000300007207 */ /* 0x000fce0004000000 */
.L_x_54:
[----:B------:R-:W-:Y:S01]  /*3640*/  LOP3.LUT P0, RZ, R2, 0xff, RZ, 0xc0, !PT ;  /* 0x000000ff02ff7812 */ /* 0x000fe2000780c0ff */
[----:B------:R-:W-:-:S12]  /*3650*/  IMAD.MOV.U32 R49, RZ, RZ, R0 ;  /* 0x000000ffff317224 */ /* 0x000fd800078e0000 */
[----:B------:R-:W-:Y:S05]  /*3660*/  @P0 BRA `(.L_x_57) ;  /* 0xffffffdc003c0947 */ /* 0x000fea000383ffff */
[----:B------:R-:W-:Y:S05]  /*3670*/  EXIT ;  /* 0x000000000000794d */ /* 0x000fea0003800000 */
.L_x_4:
        /* <DEDUP_REMOVED lines=26> */
.L_x_59:
        /* <DEDUP_REMOVED lines=14> */
[----:B------:R-:W-:Y:S02]  /*3900*/  IMAD R5, R7, R23, R10 ;  /* 0x0000001707057224 */ /* 0x000fe400078e020a */
[----:B------:R-:W-:Y:S02]  /*3910*/  IMAD.MOV.U32 R10, RZ, RZ, 0x1 ;  /* 0x00000001ff0a7424 */ /* 0x000fe400078e00ff */
[----:B------:R-:W-:Y:S01]  /*3920*/  IMAD.IADD R5, R9, 0x1, R5 ;  /* 0x0000000109057824 */ /* 0x000fe200078e0205 */
[----:B------:R-:W4:Y:S04]  /*3930*/  LDC R20, c[0x0][0x608] ;  /* 0x00018200ff147b82 */ /* 0x000f280000000800 */
[----:B0-----:R-:W-:-:S02]  /*3940*/  SHF.R.U64 R12, R8, R24, R5 ;  /* 0x00000018080c7219 */ /* 0x001fc40000001205 */
        /* <DEDUP_REMOVED lines=8> */
[----:B--2---:R-:W-:Y:S01]  /*39d0*/  IMAD R24, R13, R7, R4 ;  /* 0x000000070d187224 */ /* 0x004fe200078e0204 */
[----:B------:R2:W3:Y:S06]  /*39e0*/  F2I.U32.TRUNC.NTZ R21, R8 ;  /* 0x0000000800157305 */ /* 0x0004ec000020f000 */
[----:B------:R-:W1:Y:S01]  /*39f0*/  LDC R22, c[0x0][0x600] ;  /* 0x00018000ff167b82 */ /* 0x000e620000000800 */
[-CC-:B----4-:R-:W-:Y:S02]  /*3a00*/  SHF.R.U64 R15, R12, R20.reuse, R5.reuse ;  /* 0x000000140c0f7219 */ /* 0x190fe40000001205 */
[----:B------:R-:W-:Y:S01]  /*3a10*/  SHF.R.U32.HI R4, RZ, R20, R5 ;  /* 0x00000014ff047219 */ /* 0x000fe20000011605 */
[----:B------:R-:W-:-:S04]  /*3a20*/  IMAD.MOV.U32 R20, RZ, RZ, -0x1 ;  /* 0xffffffffff147424 */ /* 0x000fc800078e00ff */
[----:B------:R-:W4:Y:S01]  /*3a30*/  LDC R28, c[0x0][0x648] ;  /* 0x00019200ff1c7b82 */ /* 0x000f220000000800 */
[-C--:B0-----:R-:W-:Y:S02]  /*3a40*/  SHF.L.U32 R7, R20, R25.reuse, RZ ;  /* 0x0000001914077219 */ /* 0x081fe400000006ff */
[-CC-:B------:R-:W-:Y:S02]  /*3a50*/  SHF.R.U64 R20, R15, R25.reuse, R4.reuse ;  /* 0x000000190f147219 */ /* 0x180fe40000001204 */
[-C--:B------:R-:W-:Y:S02]  /*3a60*/  SHF.R.U32.HI R5, RZ, R25.reuse, R4 ;  /* 0x00000019ff057219 */ /* 0x080fe40000011604 */
[----:B------:R-:W-:Y:S01]  /*3a70*/  SHF.L.U32 R25, R10, R25, RZ ;  /* 0x000000190a197219 */ /* 0x000fe200000006ff */
[----:B------:R-:W0:Y:S01]  /*3a80*/  LDC R29, c[0x0][0x638] ;  /* 0x00018e00ff1d7b82 */ /* 0x000e220000000800 */
[----:B------:R-:W-:Y:S01]  /*3a90*/  LOP3.LUT R30, RZ, R7, RZ, 0x33, !PT ;  /* 0x00000007ff1e7212 */ /* 0x000fe200078e33ff */
[----:B------:R-:W-:-:S06]  /*3aa0*/  IMAD.MOV.U32 R4, RZ, RZ, R20 ;  /* 0x000000ffff047224 */ /* 0x000fcc00078e0014 */
[----:B------:R-:W0:Y:S01]  /*3ab0*/  LDC R31, c[0x0][0x610] ;  /* 0x00018400ff1f7b82 */ /* 0x000e220000000800 */
[----:B--23--:R-:W-:Y:S05]  /*3ac0*/  @!P0 BRA `(.L_x_60) ;  /* 0x0000000000288947 */ /* 0x00cfea0003800000 */
[----:B------:R-:W2:Y:S02]  /*3ad0*/  LDC R7, c[0x0][0x64c] ;  /* 0x00019300ff077b82 */ /* 0x000ea40000000800 */
[----:B--2---:R-:W-:-:S05]  /*3ae0*/  IADD3 R7, P0, R20, R7, RZ ;  /* 0x0000000714077210 */ /* 0x004fca0007f1e0ff */
        /* <DEDUP_REMOVED lines=8> */
.L_x_60:
[----:B------:R-:W-:Y:S01]  /*3b70*/  ISETP.NE.AND P0, PT, R19, 0x1, PT ;  /* 0x000000011300780c */ /* 0x000fe20003f05270 */
[----:B-1----:R-:W-:Y:S01]  /*3b80*/  VIADD R9, R22, 0xffffffff ;  /* 0xffffffff16097836 */ /* 0x002fe20000000000 */
[----:B----4-:R-:W-:Y:S01]  /*3b90*/  SHF.R.U64 R5, R4, R28, R5 ;  /* 0x0000001c04057219 */ /* 0x010fe20000001205 */
[----:B------:R-:W-:Y:S01]  /*3ba0*/  IMAD.MOV R21, RZ, RZ, -R21 ;  /* 0x000000ffff157224 */ /* 0x000fe200078e0a15 */
[----:B------:R-:W-:Y:S01]  /*3bb0*/  LOP3.LUT R4, R15, R30, RZ, 0xc0, !PT ;  /* 0x0000001e0f047212 */ /* 0x000fe200078ec0ff */
[----:B------:R-:W-:Y:S02]  /*3bc0*/  IMAD.MOV.U32 R8, RZ, RZ, 0x1 ;  /* 0x00000001ff087424 */ /* 0x000fe400078e00ff */
[----:B------:R-:W-:Y:S02]  /*3bd0*/  IMAD.MOV R7, RZ, RZ, -R5 ;  /* 0x000000ffff077224 */ /* 0x000fe400078e0a05 */
[----:B------:R-:W-:Y:S01]  /*3be0*/  IMAD R13, R25, R5, R4 ;  /* 0x00000005190d7224 */ /* 0x000fe200078e0204 */
[----:B------:R-:W-:Y:S01]  /*3bf0*/  LOP3.LUT R5, R12, R9, RZ, 0xc0, !PT ;  /* 0x000000090c057212 */ /* 0x000fe200078ec0ff */
[----:B0-----:R-:W-:-:S02]  /*3c00*/  IMAD R4, R7, R29, R20 ;  /* 0x0000001d07047224 */ /* 0x001fc400078e0214 */
[----:B------:R-:W-:Y:S02]  /*3c10*/  @P0 IMAD R24, R23, R21, R6 ;  /* 0x0000001517180224 */ /* 0x000fe400078e0206 */
[----:B------:R-:W-:Y:S02]  /*3c20*/  IMAD R4, R4, R22, R5 ;  /* 0x0000001604047224 */ /* 0x000fe400078e0205 */
[----:B------:R-:W-:Y:S02]  /*3c30*/  IMAD R13, R13, R31, R24 ;  /* 0x0000001f0d0d7224 */ /* 0x000fe400078e0218 */
[----:B------:R-:W-:-:S03]  /*3c40*/  IMAD.MOV.U32 R7, RZ, RZ, R14 ;  /* 0x000000ffff077224 */ /* 0x000fc600078e000e */
[----:B------:R-:W-:Y:S02]  /*3c50*/  SEL R20, R4, R13, !P0 ;  /* 0x0000000d04147207 */ /* 0x000fe40004000000 */
[----:B------:R-:W-:-:S07]  /*3c60*/  SEL R13, R13, R4, !P0 ;  /* 0x000000040d0d7207 */ /* 0x000fce0004000000 */
.L_x_58:
[----:B------:R-:W-:-:S08]  /*3c70*/  NOP ;  /* 0x0000000000007918 */ /* 0x000fd00000000000 */
[----:B------:R-:W0:-:S00]  /*3c80*/  USETMAXREG.DEALLOC.CTAPOOL 0x28 ;  /* 0x00000028000079c8 */ /* 0x000e0000080e0500 */
[----:B0-----:R-:W-:-:S13]  /*3c90*/  ISETP.NE.AND P0, PT, R0, RZ, PT ;  /* 0x000000ff0000720c */ /* 0x001fda0003f05270 */
[----:B------:R-:W-:Y:S05]  /*3ca0*/  @P0 EXIT ;  /* 0x000000000000094d */ /* 0x000fea0003800000 */
[----:B------:R-:W-:Y:S01]  /*3cb0*/  LOP3.LUT P0, RZ, R8, 0xff, RZ, 0xc0, !PT ;  /* 0x000000ff08ff7812 */ /* 0x000fe2000780c0ff */
[----:B------:R-:W-:Y:S02]  /*3cc0*/  IMAD.MOV.U32 R0, RZ, RZ, 0x1 ;  /* 0x00000001ff007424 */ /* 0x000fe400078e00ff */
[----:B------:R-:W-:-:S10]  /*3cd0*/  IMAD.MOV.U32 R11, RZ, RZ, RZ ;  /* 0x000000ffff0b7224 */ /* 0x000fd400078e00ff */
[----:B------:R-:W-:Y:S05]  /*3ce0*/  @!P0 BRA `(.L_x_61) ;  /* 0x0000000c00248947 */ /* 0x000fea0003800000 */
[----:B------:R-:W0:Y:S01]  /*3cf0*/  LDC R0, c[0x0][0x28c] ;  /* 0x0000a300ff007b82 */ /* 0x000e220000000800 */
[----:B------:R-:W-:Y:S01]  /*3d00*/  LOP3.LUT P0, RZ, R2, 0x1f, RZ, 0xc0, !PT ;  /* 0x0000001f02ff7812 */ /* 0x000fe2000780c0ff */
[----:B------:R-:W-:Y:S01]  /*3d10*/  ULDC UR5, c[0x0][0x658] ;  /* 0x0001960000057ab9 */ /* 0x000fe20000000800 */
[----:B------:R-:W-:Y:S01]  /*3d20*/  UMOV UR6, 0xffffffff ;  /* 0xffffffff00067882 */ /* 0x000fe20000000000 */
[----:B------:R-:W-:Y:S01]  /*3d30*/  BSSY B0, `(.L_x_61) ;  /* 0x00000c4000007945 */ /* 0x000fe20003800000 */
[----:B------:R-:W-:Y:S01]  /*3d40*/  USHF.L.U32 UR6, UR6, UR5, URZ ;  /* 0x0000000506067299 */ /* 0x000fe2000800063f */
[C---:B------:R-:W-:Y:S01]  /*3d50*/  ISETP.NE.AND P2, PT, R3.reuse, RZ, PT ;  /* 0x000000ff0300720c */ /* 0x040fe20003f45270 */
[----:B------:R-:W-:Y:S01]  /*3d60*/  IMAD.MOV.U32 R12, RZ, RZ, 0x1 ;  /* 0x00000001ff0c7424 */ /* 0x000fe200078e00ff */
[----:B------:R-:W-:Y:S01]  /*3d70*/  ISETP.NE.OR P0, PT, R3, RZ, !P0 ;  /* 0x000000ff0300720c */ /* 0x000fe20004705670 */
[----:B------:R-:W-:Y:S01]  /*3d80*/  IMAD.MOV.U32 R11, RZ, RZ, RZ ;  /* 0x000000ffff0b7224 */ /* 0x000fe200078e00ff */
[----:B------:R-:W-:Y:S01]  /*3d90*/  LOP3.LUT R10, R18, 0x2, RZ, 0xfc, !PT ;  /* 0x00000002120a7812 */ /* 0x000fe200078efcff */
[----:B------:R-:W-:Y:S01]  /*3da0*/  ULDC UR4, c[0x0][0x600] ;  /* 0x0001800000047ab9 */ /* 0x000fe20000000800 */
[----:B------:R-:W-:Y:S01]  /*3db0*/  UMOV UR7, 0x1 ;  /* 0x0000000100077882 */ /* 0x000fe20000000000 */
[----:B------:R-:W-:-:S02]  /*3dc0*/  UIADD3 UR15, UR4, -0x1, URZ ;  /* 0xffffffff040f7890 */ /* 0x000fc4000fffe03f */
[----:B------:R-:W-:Y:S02]  /*3dd0*/  USHF.L.U32 UR17, UR7, UR5, URZ ;  /* 0x0000000507117299 */ /* 0x000fe4000800063f */
[----:B------:R-:W-:Y:S01]  /*3de0*/  ULOP3.LUT UR16, URZ, UR6, URZ, 0x33, !UPT ;  /* 0x000000063f107292 */ /* 0x000fe2000f8e333f */
[----:B------:R-:W-:Y:S01]  /*3df0*/  ULDC.64 UR20, c[0x0][0x198] ;  /* 0x0000660000147ab9 */ /* 0x000fe20000000a00 */
[----:B0-----:R-:W-:-:S05]  /*3e00*/  VIADD R0, R0, 0xf ;  /* 0x0000000f00007836 */ /* 0x001fca0000000000 */
[----:B------:R-:W-:-:S04]  /*3e10*/  SHF.R.S32.HI R5, RZ, 0x1f, R0 ;  /* 0x0000001fff057819 */ /* 0x000fc80000011400 */
[----:B------:R-:W-:Y:S01]  /*3e20*/  LEA.HI R5, R5, R0, RZ, 0x4 ;  /* 0x0000000005057211 */ /* 0x000fe200078f20ff */
[----:B------:R-:W-:-:S03]  /*3e30*/  IMAD.MOV.U32 R0, RZ, RZ, 0x1 ;  /* 0x00000001ff007424 */ /* 0x000fc600078e00ff */
[----:B------:R-:W-:-:S05]  /*3e40*/  SHF.R.S32.HI R8, RZ, 0x4, R5 ;  /* 0x00000004ff087819 */ /* 0x000fca0000011405 */
[----:B------:R-:W-:-:S07]  /*3e50*/  VIADD R9, R8, 0x1 ;  /* 0x0000000108097836 */ /* 0x000fce0000000000 */
.L_x_73:
[----:B------:R-:W-:-:S03]  /*3e60*/  UMOV UR4, 0xffffffff ;  /* 0xffffffff00047882 */ /* 0x000fc60000000000 */
[----:B------:R-:W-:Y:S05]  /*3e70*/  BRA.DIV UR4, `(.L_x_62) ;  /* 0x0000001604a47947 */ /* 0x000fea000b800000 */
[----:B------:R-:W-:-:S13]  /*3e80*/  ELECT P6, URZ, PT ;  /* 0x00000000003f782f */ /* 0x000fda00038c0000 */
.L_x_98:
[----:B------:R-:W0:Y:S01]  /*3e90*/  LDC R2, c[0x0][0x28c] ;  /* 0x0000a300ff027b82 */ /* 0x000e220000000800 */
[----:B------:R-:W-:Y:S01]  /*3ea0*/  BSSY B1, `(.L_x_63) ;  /* 0x0000037000017945 */ /* 0x000fe20003800000 */
[----:B0-----:R-:W-:-:S13]  /*3eb0*/  ISETP.LT.OR P6, PT, R2, 0x1, !P6 ;  /* 0x000000010200780c */ /* 0x001fda00077c1670 */
[----:B------:R-:W-:Y:S05]  /*3ec0*/  @P6 BRA `(.L_x_64) ;  /* 0x0000000000d06947 */ /* 0x000fea0003800000 */
[----:B------:R-:W-:Y:S02]  /*3ed0*/  IMAD.SHL.U32 R20, R20, 0x8, RZ ;  /* 0x0000000814147824 */ /* 0x000fe400078e00ff */
[----:B------:R-:W-:Y:S02]  /*3ee0*/  IMAD R13, R13, 0x180, RZ ;  /* 0x000001800d0d7824 */ /* 0x000fe400078e02ff */
[----:B------:R-:W-:Y:S02]  /*3ef0*/  IMAD.MOV.U32 R21, RZ, RZ, RZ ;  /* 0x000000ffff157224 */ /* 0x000fe400078e00ff */
[----:B------:R-:W-:Y:S02]  /*3f00*/  IMAD.MOV.U32 R2, RZ, RZ, R9 ;  /* 0x000000ffff027224 */ /* 0x000fe400078e0009 */
[----:B------:R-:W-:Y:S02]  /*3f10*/  IMAD.MOV.U32 R3, RZ, RZ, R0 ;  /* 0x000000ffff037224 */ /* 0x000fe400078e0000 */
[----:B------:R-:W-:-:S07]  /*3f20*/  IMAD.MOV.U32 R4, RZ, RZ, R11 ;  /* 0x000000ffff047224 */ /* 0x000fce00078e000b */
.L_x_68:
[----:B------:R-:W0:Y:S01]  /*3f30*/  S2R R6, SR_CgaCtaId ;  /* 0x0000000000067919 */ /* 0x000e220000008800 */
[----:B------:R-:W-:-:S04]  /*3f40*/  MOV R5, 0x400 ;  /* 0x0000040000057802 */ /* 0x000fc80000000f00 */
[----:B0-----:R-:W-:Y:S02]  /*3f50*/  LEA R15, R6, R5, 0x18 ;  /* 0x00000005060f7211 */ /* 0x001fe400078ec0ff */
[----:B------:R-:W-:Y:S01]  /*3f60*/  SHF.L.U32 R5, R3, 0x1f, RZ ;  /* 0x0000001f03057819 */ /* 0x000fe200000006ff */
[----:B------:R-:W0:Y:S02]  /*3f70*/  @!P2 LDC R6, c[0x0][0x500] ;  /* 0x00014000ff06ab82 */ /* 0x000e240000000800 */
[----:B------:R-:W-:-:S04]  /*3f80*/  IMAD R14, R4, 0x8, R15 ;  /* 0x00000008040e7824 */ /* 0x000fc800078e020f */
[----:B------:R-:W1:Y:S02]  /*3f90*/  SYNCS.PHASECHK.TRANS64.TRYWAIT P1, [R14+URZ+0x90], R5 ;  /* 0x000090050e0075a7 */ /* 0x000e64000802017f */
[----:B-1----:R-:W-:Y:S05]  /*3fa0*/  @!P1 BRA `(.L_x_65) ;  /* 0x0000001400789947 */ /* 0x002fea0003800000 */
.L_x_99:
[----:B-1----:R-:W-:Y:S01]  /*3fb0*/  PRMT R5, R10, 0x9910, RZ ;  /* 0x000099100a057816 */ /* 0x002fe200000000ff */
[----:B0-----:R0:W-:Y:S03]  /*3fc0*/  @!P2 SYNCS.ARRIVE.TRANS64 RZ, [R14+URZ], R6 ;  /* 0x000000060effa9a7 */ /* 0x0011e6000800003f */
[----:B------:R-:W-:-:S13]  /*3fd0*/  ISETP.NE.AND P1, PT, R5, 0x2, PT ;  /* 0x000000020500780c */ /* 0x000fda0003f25270 */
[----:B0-----:R-:W-:Y:S05]  /*3fe0*/  @P1 BRA `(.L_x_66) ;  /* 0x0000000000041947 */ /* 0x001fea0003800000 */
[----:B------:R-:W-:Y:S01]  /*3ff0*/  BPT.TRAP 0x1 ;  /* 0x000000040000795c */ /* 0x000fe20000300000 */
.L_x_66:
[----:B------:R-:W-:Y:S05]  /*4000*/  @P0 BRA `(.L_x_67) ;  /* 0x0000000000040947 */ /* 0x000fea0003800000 */
[----:B------:R-:W-:Y:S01]  /*4010*/  BPT.TRAP 0x1 ;  /* 0x000000040000795c */ /* 0x000fe20000300000 */
.L_x_67:
[--C-:B------:R-:W-:Y:S01]  /*4020*/  IMAD R5, R4, 0x3000, R15.reuse ;  /* 0x0000300004057824 */ /* 0x100fe200078e020f */
[----:B------:R-:W-:Y:S01]  /*4030*/  R2UR UR9, R14 ;  /* 0x000000000e0972ca */ /* 0x000fe200000e0000 */
[----:B------:R-:W-:Y:S01]  /*4040*/  IMAD R15, R4, 0x100, R15 ;  /* 0x00000100040f7824 */ /* 0x000fe200078e020f */
[----:B------:R-:W-:Y:S01]  /*4050*/  UIADD3 UR4, UP0, UR20, 0xf0, URZ ;  /* 0x000000f014047890 */ /* 0x000fe2000ff1e03f */
[----:B------:R-:W-:Y:S01]  /*4060*/  VIADD R2, R2, 0xffffffff ;  /* 0xffffffff02027836 */ /* 0x000fe20000000000 */
[----:B------:R-:W-:Y:S01]  /*4070*/  R2UR UR5, R5 ;  /* 0x00000000050572ca */ /* 0x000fe200000e0000 */
[----:B------:R-:W-:Y:S01]  /*4080*/  UIADD3 UR22, UP1, UR20, 0x1f0, URZ ;  /* 0x000001f014167890 */ /* 0x000fe2000ff3e03f */
[----:B------:R-:W-:Y:S01]  /*4090*/  R2UR UR8, R15 ;  /* 0x000000000f0872ca */ /* 0x000fe200000e0000 */
[----:B------:R-:W-:Y:S01]  /*40a0*/  VIADD R4, R4, 0x1 ;  /* 0x0000000104047836 */ /* 0x000fe20000000000 */
[----:B------:R-:W-:Y:S01]  /*40b0*/  R2UR UR11, R13 ;  /* 0x000000000d0b72ca */ /* 0x000fe200000e0000 */
[----:B------:R-:W-:Y:S01]  /*40c0*/  UIADD3.X UR23, URZ, UR21, URZ, UP1, !UPT ;  /* 0x000000153f177290 */ /* 0x000fe20008ffe43f */
[----:B------:R-:W-:Y:S01]  /*40d0*/  R2UR UR10, R21 ;  /* 0x00000000150a72ca */ /* 0x000fe200000e0000 */
[----:B------:R-:W-:Y:S01]  /*40e0*/  UMOV UR6, 0x0 ;  /* 0x0000000000067882 */ /* 0x000fe20000000000 */
[----:B------:R-:W-:Y:S01]  /*40f0*/  R2UR UR12, R7 ;  /* 0x00000000070c72ca */ /* 0x000fe200000e0000 */
[----:B------:R-:W-:Y:S01]  /*4100*/  UMOV UR7, 0x10000000 ;  /* 0x1000000000077882 */ /* 0x000fe20000000000 */
[----:B------:R-:W-:Y:S01]  /*4110*/  R2UR UR18, R20 ;  /* 0x00000000141272ca */ /* 0x000fe200000e0000 */
[----:B------:R-:W-:Y:S01]  /*4120*/  VIADD R21, R21, 0x10 ;  /* 0x0000001015157836 */ /* 0x000fe20000000000 */
[----:B------:R-:W-:Y:S01]  /*4130*/  ISETP.GT.AND P3, PT, R2, 0x1, PT ;  /* 0x000000010200780c */ /* 0x000fe20003f64270 */
[----:B------:R-:W-:Y:S01]  /*4140*/  UIADD3 UR13, UR5, 0x200, URZ ;  /* 0x00000200050d7890 */ /* 0x000fe2000fffe03f */
[----:B------:R-:W-:Y:S01]  /*4150*/  ISETP.NE.AND P1, PT, R4, 0x12, PT ;  /* 0x000000120400780c */ /* 0x000fe20003f25270 */
[----:B------:R-:W-:-:S02]  /*4160*/  UIADD3.X UR5, URZ, UR21, URZ, UP0, !UPT ;  /* 0x000000153f057290 */ /* 0x000fc400087fe43f */
[----:B------:R-:W-:Y:S01]  /*4170*/  UIADD3 UR14, UR8, 0x36200, URZ ;  /* 0x00036200080e7890 */ /* 0x000fe2000fffe03f */
[----:B------:R-:W-:Y:S02]  /*4180*/  SEL R6, RZ, 0x1, P1 ;  /* 0x00000001ff067807 */ /* 0x000fe40000800000 */
[----:B------:R-:W-:Y:S01]  /*4190*/  UMOV UR8, UR13 ;  /* 0x0000000d00087c82 */ /* 0x000fe20008000000 */
[----:B------:R-:W-:Y:S02]  /*41a0*/  SEL R4, R4, RZ, P1 ;  /* 0x000000ff04047207 */ /* 0x000fe40000800000 */
[----:B------:R-:W-:Y:S01]  /*41b0*/  LOP3.LUT R3, R3, R6, RZ, 0x3c, !PT ;  /* 0x0000000603037212 */ /* 0x000fe200078e3cff */
[----:B------:R0:W-:Y:S02]  /*41c0*/  UTMALDG.3D [UR8], [UR4], desc[UR6] ;  /* 0x00000608040075b4 */ /* 0x0001e40008011000 */
[----:B0-----:R-:W-:Y:S01]  /*41d0*/  UMOV UR8, UR14 ;  /* 0x0000000e00087c82 */ /* 0x001fe20008000000 */
[----:B------:R-:W-:-:S02]  /*41e0*/  UMOV UR11, UR18 ;  /* 0x00000012000b7c82 */ /* 0x000fc40008000000 */
[----:B------:R0:W-:Y:S02]  /*41f0*/  UTMALDG.3D [UR8], [UR22], desc[UR6] ;  /* 0x00000608160075b4 */ /* 0x0001e40008011000 */
[----:B0-----:R-:W-:Y:S05]  /*4200*/  @P3 BRA `(.L_x_68) ;  /* 0xfffffffc00483947 */ /* 0x001fea000383ffff */
.L_x_64:
[----:B------:R-:W-:Y:S05]  /*4210*/  BSYNC B1 ;  /* 0x0000000000017941 */ /* 0x000fea0003800000 */
.L_x_63:
[----:B------:R-:W-:Y:S01]  /*4220*/  LOP3.LUT P3, RZ, R12, 0xff, RZ, 0xc0, !PT ;  /* 0x000000ff0cff7812 */ /* 0x000fe2000786c0ff */
[----:B------:R-:W-:Y:S01]  /*4230*/  IMAD.IADD R4, R8, 0x1, R11 ;  /* 0x0000000108047824 */ /* 0x000fe200078e020b */
[----:B------:R-:W-:Y:S01]  /*4240*/  IADD3 R16, P4, R16, UR36, RZ ;  /* 0x0000002410107c10 */ /* 0x000fe2000ff9e0ff */
[----:B------:R-:W-:Y:S01]  /*4250*/  ULDC.64 UR4, c[0x0][0x650] ;  /* 0x0001940000047ab9 */ /* 0x000fe20000000a00 */
[----:B------:R-:W-:Y:S01]  /*4260*/  BSSY B1, `(.L_x_69) ;  /* 0x000006e000017945 */ /* 0x000fe20003800000 */
[----:B------:R-:W-:Y:S01]  /*4270*/  IMAD.MOV.U32 R13, RZ, RZ, -0x1 ;  /* 0xffffffffff0d7424 */ /* 0x000fe200078e00ff */
[----:B------:R-:W-:Y:S01]  /*4280*/  ISETP.GT.U32.AND P1, PT, R4, 0x11, PT ;  /* 0x000000110400780c */ /* 0x000fe20003f24070 */
[----:B------:R-:W-:Y:S01]  /*4290*/  IMAD.MOV.U32 R20, RZ, RZ, -0x1 ;  /* 0xffffffffff147424 */ /* 0x000fe200078e00ff */
[----:B------:R-:W-:Y:S01]  /*42a0*/  IADD3.X R17, R17, UR42, RZ, P4, !PT ;  /* 0x0000002a11117c10 */ /* 0x000fe2000a7fe4ff */
[----:B------:R-:W-:Y:S01]  /*42b0*/  IMAD.MOV.U32 R7, RZ, RZ, -0x1 ;  /* 0xffffffffff077424 */ /* 0x000fe200078e00ff */
[----:B------:R-:W-:-:S02]  /*42c0*/  ISETP.LT.U32.AND P1, PT, R8, 0x12, P1 ;  /* 0x000000120800780c */ /* 0x000fc40000f21070 */
[----:B------:R-:W-:Y:S01]  /*42d0*/  PRMT R12, RZ, 0x7610, R12 ;  /* 0x00007610ff0c7816 */ /* 0x000fe2000000000c */
[----:B------:R-:W0:Y:S01]  /*42e0*/  @P3 S2R R3, SR_CgaCtaId ;  /* 0x0000000000033919 */ /* 0x000e220000008800 */
[----:B------:R-:W-:-:S04]  /*42f0*/  @P3 MOV R2, 0x400 ;  /* 0x0000040000023802 */ /* 0x000fc80000000f00 */
[----:B0-----:R-:W-:Y:S01]  /*4300*/  @P3 LEA R5, R3, R2, 0x18 ;  /* 0x0000000203053211 */ /* 0x001fe200078ec0ff */
[----:B------:R-:W-:-:S03]  /*4310*/  IMAD.WIDE.U32 R2, R4, 0x38e38e39, RZ ;  /* 0x38e38e3904027825 */ /* 0x000fc600078e00ff */
[----:B------:R0:W-:Y:S01]  /*4320*/  @P3 SYNCS.ARRIVE.TRANS64.A1T0 RZ, [R5+URZ+0x138], RZ ;  /* 0x000138ff05ff39a7 */ /* 0x0001e2000810003f */
[----:B------:R-:W-:Y:S02]  /*4330*/  ISETP.GE.U32.AND P3, PT, R8, 0x12, PT ;  /* 0x000000120800780c */ /* 0x000fe40003f66070 */
[----:B------:R-:W-:Y:S02]  /*4340*/  PRMT R2, RZ, 0x7610, R2 ;  /* 0x00007610ff027816 */ /* 0x000fe40000000002 */
[----:B0-----:R-:W-:Y:S02]  /*4350*/  SHF.R.U32.HI R5, RZ, 0x2, R3 ;  /* 0x00000002ff057819 */ /* 0x001fe40000011603 */
[----:B------:R-:W-:Y:S02]  /*4360*/  SEL R3, RZ, 0x1, !P1 ;  /* 0x00000001ff037807 */ /* 0x000fe40004800000 */
[----:B------:R-:W-:Y:S01]  /*4370*/  ISETP.GE.U32.AND P1, PT, R16, UR4, PT ;  /* 0x0000000410007c0c */ /* 0x000fe2000bf26070 */
[----:B------:R-:W-:Y:S01]  /*4380*/  IMAD R11, R5, -0x12, R4 ;  /* 0xffffffee050b7824 */ /* 0x000fe200078e0204 */
[----:B------:R-:W-:-:S02]  /*4390*/  LOP3.LUT R0, R0, R3, RZ, 0x3c, !PT ;  /* 0x0000000300007212 */ /* 0x000fc400078e3cff */
[----:B------:R-:W-:Y:S02]  /*43a0*/  ISETP.GE.U32.AND.EX P1, PT, R17, UR5, PT, P1 ;  /* 0x0000000511007c0c */ /* 0x000fe4000bf26110 */
[----:B------:R-:W-:-:S11]  /*43b0*/  @P3 LOP3.LUT R0, R0, 0x1, R5, 0x78, !PT ;  /* 0x0000000100003812 */ /* 0x000fd600078e7805 */
[----:B------:R-:W-:Y:S05]  /*43c0*/  @P1 BRA `(.L_x_70) ;  /* 0x00000004005c1947 */ /* 0x000fea0003800000 */
[----:B------:R-:W-:Y:S01]  /*43d0*/  ULDC.64 UR4, c[0x0][0x628] ;  /* 0x00018a0000047ab9 */ /* 0x000fe20000000a00 */
[----:B------:R-:W0:Y:S01]  /*43e0*/  S2R R14, SR_CTAID.X ;  /* 0x00000000000e7919 */ /* 0x000e220000002500 */
[----:B------:R-:W-:Y:S01]  /*43f0*/  ISETP.NE.U32.AND P1, PT, RZ, UR4, PT ;  /* 0x00000004ff007c0c */ /* 0x000fe2000bf25070 */
[----:B------:R-:W-:Y:S01]  /*4400*/  ULDC UR7, c[0x0][0x630] ;  /* 0x00018c0000077ab9 */ /* 0x000fe20000000800 */
[----:B------:R-:W-:Y:S01]  /*4410*/  IMAD.MOV.U32 R2, RZ, RZ, R16 ;  /* 0x000000ffff027224 */ /* 0x000fe200078e0010 */
[----:B------:R-:W1:Y:S01]  /*4420*/  S2R R13, SR_CTAID.Y ;  /* 0x00000000000d7919 */ /* 0x000e620000002600 */
[----:B------:R-:W-:Y:S01]  /*4430*/  ISETP.NE.AND.EX P1, PT, RZ, UR5, PT, P1 ;  /* 0x00000005ff007c0c */ /* 0x000fe2000bf25310 */
[----:B------:R-:W-:-:S12]  /*4440*/  IMAD.MOV.U32 R3, RZ, RZ, R17 ;  /* 0x000000ffff037224 */ /* 0x000fd800078e0011 */
[----:B------:R-:W-:Y:S05]  /*4450*/  @!P1 BRA `(.L_x_71) ;  /* 0x0000000000289947 */ /* 0x000fea0003800000 */
[----:B------:R-:W-:Y:S02]  /*4460*/  ULDC UR6, c[0x0][0x634] ;  /* 0x00018d0000067ab9 */ /* 0x000fe40000000800 */
[----:B------:R-:W-:-:S05]  /*4470*/  IADD3 R7, P1, R16, UR6, RZ ;  /* 0x0000000610077c10 */ /* 0x000fca000ff3e0ff */
[----:B------:R-:W-:-:S04]  /*4480*/  IMAD.X R15, RZ, RZ, R17, P1 ;  /* 0x000000ffff0f7224 */ /* 0x000fc800008e0611 */
[----:B------:R-:W-:-:S04]  /*4490*/  IMAD.WIDE.U32 R4, R15, UR4, RZ ;  /* 0x000000040f047c25 */ /* 0x000fc8000f8e00ff */
[----:B------:R-:W-:-:S04]  /*44a0*/  IMAD.WIDE.U32 R4, P1, R7, UR5, R4 ;  /* 0x0000000507047c25 */ /* 0x000fc8000f820004 */
[----:B------:R-:W-:-:S04]  /*44b0*/  IMAD.WIDE.U32 R6, R7, UR4, RZ ;  /* 0x0000000407067c25 */ /* 0x000fc8000f8e00ff */
[----:B------:R-:W-:Y:S01]  /*44c0*/  IMAD.X R3, RZ, RZ, RZ, P1 ;  /* 0x000000ffff037224 */ /* 0x000fe200008e06ff */
[----:B------:R-:W-:Y:S01]  /*44d0*/  IADD3 RZ, P1, R7, R4, RZ ;  /* 0x0000000407ff7210 */ /* 0x000fe20007f3e0ff */
[----:B------:R-:W-:-:S04]  /*44e0*/  IMAD.MOV.U32 R2, RZ, RZ, R5 ;  /* 0x000000ffff027224 */ /* 0x000fc800078e0005 */
[----:B------:R-:W-:-:S08]  /*44f0*/  IMAD.WIDE.U32.X R2, R15, UR5, R2, P1 ;  /* 0x000000050f027c25 */ /* 0x000fd000088e0402 */
.L_x_71:
[--C-:B------:R-:W-:Y:S01]  /*4500*/  SHF.R.U64 R6, R2, UR7, R3.reuse ;  /* 0x0000000702067c19 */ /* 0x100fe20008001203 */
[----:B------:R-:W-:Y:S01]  /*4510*/  ULDC.64 UR4, c[0x0][0x620] ;  /* 0x0001880000047ab9 */ /* 0x000fe20000000a00 */
[----:B------:R-:W-:Y:S01]  /*4520*/  SHF.R.U32.HI R2, RZ, UR7, R3 ;  /* 0x00000007ff027c19 */ /* 0x000fe20008011603 */
[----:B------:R-:W-:Y:S01]  /*4530*/  IMAD.MOV.U32 R3, RZ, RZ, R17 ;  /* 0x000000ffff037224 */ /* 0x000fe200078e0011 */
[----:B------:R-:W-:Y:S01]  /*4540*/  IADD3 R5, P1, RZ, -R6, RZ ;  /* 0x80000006ff057210 */ /* 0x000fe20007f3e0ff */
[----:B------:R-:W2:Y:S01]  /*4550*/  LDC R25, c[0x0][0x144] ;  /* 0x00005100ff197b82 */ /* 0x000ea20000000800 */
[----:B0-----:R-:W-:Y:S01]  /*4560*/  I2FP.F32.U32 R7, R14 ;  /* 0x0000000e00077245 */ /* 0x001fe20000201000 */
[----:B------:R-:W-:Y:S01]  /*4570*/  ULDC.64 UR8, c[0x0][0x640] ;  /* 0x0001900000087ab9 */ /* 0x000fe20000000a00 */
[----:B------:R-:W-:Y:S01]  /*4580*/  ULDC UR6, c[0x0][0x608] ;  /* 0x0001820000067ab9 */ /* 0x000fe20000000800 */
[----:B------:R-:W-:Y:S01]  /*4590*/  IMAD.X R2, RZ, RZ, ~R2, P1 ;  /* 0x000000ffff027224 */ /* 0x000fe200008e0e02 */
[----:B------:R-:W-:-:S03]  /*45a0*/  ISETP.NE.U32.AND P1, PT, RZ, UR8, PT ;  /* 0x00000008ff007c0c */ /* 0x000fc6000bf25070 */
[----:B------:R-:W-:Y:S01]  /*45b0*/  IMAD R4, R2, UR4, RZ ;  /* 0x0000000402047c24 */ /* 0x000fe2000f8e02ff */
[----:B------:R-:W0:Y:S01]  /*45c0*/  LDC R20, c[0x0][0x148] ;  /* 0x00005200ff147b82 */ /* 0x000e220000000800 */
[----:B------:R-:W-:Y:S01]  /*45d0*/  IMAD.MOV.U32 R2, RZ, RZ, R16 ;  /* 0x000000ffff027224 */ /* 0x000fe200078e0010 */
[----:B------:R-:W-:-:S03]  /*45e0*/  ISETP.NE.AND.EX P1, PT, RZ, UR9, PT, P1 ;  /* 0x00000009ff007c0c */ /* 0x000fc6000bf25310 */
[----:B------:R-:W-:Y:S01]  /*45f0*/  IMAD.WIDE.U32 R2, R5, UR4, R2 ;  /* 0x0000000405027c25 */ /* 0x000fe2000f8e0002 */
[----:B------:R-:W-:-:S03]  /*4600*/  ULDC UR4, c[0x0][0x150] ;  /* 0x0000540000047ab9 */ /* 0x000fc60000000800 */
[----:B------:R-:W-:Y:S02]  /*4610*/  IMAD R5, R5, UR5, R4 ;  /* 0x0000000505057c24 */ /* 0x000fe4000f8e0204 */
[----:B------:R-:W-:Y:S01]  /*4620*/  FMUL R4, R7, UR4 ;  /* 0x0000000407047c20 */ /* 0x000fe20008400000 */
[----:B------:R-:W-:Y:S01]  /*4630*/  ULDC UR4, c[0x0][0x618] ;  /* 0x0001860000047ab9 */ /* 0x000fe20000000800 */
[----:B------:R-:W-:Y:S01]  /*4640*/  ULDC UR5, c[0x0][0x154] ;  /* 0x0000550000057ab9 */ /* 0x000fe20000000800 */
[----:B------:R-:W-:-:S03]  /*4650*/  IMAD.IADD R3, R3, 0x1, R5 ;  /* 0x0000000103037824 */ /* 0x000fc600078e0205 */
[----:B------:R-:W3:Y:S02]  /*4660*/  F2I.U32.TRUNC.NTZ R4, R4 ;  /* 0x0000000400047305 */ /* 0x000ee4000020f000 */
[----:B------:R-:W-:Y:S02]  /*4670*/  SHF.R.U64 R7, R2, UR4, R3 ;  /* 0x0000000402077c19 */ /* 0x000fe40008001203 */
[----:B-1----:R-:W-:-:S05]  /*4680*/  I2FP.F32.U32 R2, R13 ;  /* 0x0000000d00027245 */ /* 0x002fca0000201000 */
[----:B------:R-:W-:Y:S01]  /*4690*/  FMUL R22, R2, UR5 ;  /* 0x0000000502167c20 */ /* 0x000fe20008400000 */
[----:B------:R-:W-:Y:S01]  /*46a0*/  SHF.R.U32.HI R2, RZ, UR4, R3 ;  /* 0x00000004ff027c19 */ /* 0x000fe20008011603 */
[----:B------:R-:W-:-:S03]  /*46b0*/  ULDC UR4, c[0x0][0x658] ;  /* 0x0001960000047ab9 */ /* 0x000fc60000000800 */
[--C-:B------:R-:W-:Y:S01]  /*46c0*/  SHF.R.U64 R21, R7, UR6, R2.reuse ;  /* 0x0000000607157c19 */ /* 0x100fe20008001202 */
[----:B------:R-:W1:Y:S01]  /*46d0*/  F2I.U32.TRUNC.NTZ R22, R22 ;  /* 0x0000001600167305 */ /* 0x000e62000020f000 */
[----:B------:R-:W-:Y:S01]  /*46e0*/  SHF.R.U32.HI R2, RZ, UR6, R2 ;  /* 0x00000006ff027c19 */ /* 0x000fe20008011602 */
[----:B---3--:R-:W-:-:S03]  /*46f0*/  IMAD.MOV R4, RZ, RZ, -R4 ;  /* 0x000000ffff047224 */ /* 0x008fc600078e0a04 */
[----:B------:R-:W-:Y:S01]  /*4700*/  SHF.R.U64 R15, R21, UR4, R2 ;  /* 0x00000004150f7c19 */ /* 0x000fe20008001202 */
[----:B--2---:R-:W-:Y:S01]  /*4710*/  IMAD R14, R25, R4, R14 ;  /* 0x00000004190e7224 */ /* 0x004fe200078e020e */
[----:B------:R-:W-:-:S03]  /*4720*/  SHF.R.U32.HI R23, RZ, UR4, R2 ;  /* 0x00000004ff177c19 */ /* 0x000fc60008011602 */
[----:B------:R-:W-:Y:S02]  /*4730*/  IMAD.MOV.U32 R2, RZ, RZ, R15 ;  /* 0x000000ffff027224 */ /* 0x000fe400078e000f */
[----:B------:R-:W-:Y:S01]  /*4740*/  IMAD.MOV.U32 R3, RZ, RZ, R23 ;  /* 0x000000ffff037224 */ /* 0x000fe200078e0017 */
[----:B------:R-:W-:Y:S06]  /*4750*/  @!P1 BRA `(.L_x_72) ;  /* 0x0000000000289947 */ /* 0x000fec0003800000 */
[----:B------:R-:W-:Y:S02]  /*4760*/  ULDC UR4, c[0x0][0x64c] ;  /* 0x0001930000047ab9 */ /* 0x000fe40000000800 */
[----:B------:R-:W-:-:S05]  /*4770*/  IADD3 R3, P1, R15, UR4, RZ ;  /* 0x000000040f037c10 */ /* 0x000fca000ff3e0ff */
[----:B------:R-:W-:-:S04]  /*4780*/  IMAD.X R23, RZ, RZ, R23, P1 ;  /* 0x000000ffff177224 */ /* 0x000fc800008e0617 */
[----:B------:R-:W-:-:S04]  /*4790*/  IMAD.WIDE.U32 R4, R23, UR8, RZ ;  /* 0x0000000817047c25 */ /* 0x000fc8000f8e00ff */
[----:B------:R-:W-:-:S04]  /*47a0*/  IMAD.WIDE.U32 R4, P1, R3, UR9, R4 ;  /* 0x0000000903047c25 */ /* 0x000fc8000f820004 */
[----:B------:R-:W-:-:S04]  /*47b0*/  IMAD.WIDE.U32 R2, R3, UR8, RZ ;  /* 0x0000000803027c25 */ /* 0x000fc8000f8e00ff */
[----:B------:R-:W-:Y:S01]  /*47c0*/  IMAD.MOV.U32 R2, RZ, RZ, R5 ;  /* 0x000000ffff027224 */ /* 0x000fe200078e0005 */
[----:B------:R-:W-:Y:S01]  /*47d0*/  IADD3 RZ, P3, R3, R4, RZ ;  /* 0x0000000403ff7210 */ /* 0x000fe20007f7e0ff */
[----:B------:R-:W-:-:S04]  /*47e0*/  IMAD.X R3, RZ, RZ, RZ, P1 ;  /* 0x000000ffff037224 */ /* 0x000fc800008e06ff */
[----:B------:R-:W-:-:S08]  /*47f0*/  IMAD.WIDE.U32.X R2, R23, UR9, R2, P3 ;  /* 0x0000000917027c25 */ /* 0x000fd000098e0402 */
.L_x_72:
[----:B------:R-:W-:Y:S01]  /*4800*/  ISETP.NE.AND P1, PT, R19, 0x1, PT ;  /* 0x000000011300780c */ /* 0x000fe20003f25270 */
[----:B------:R-:W-:Y:S01]  /*4810*/  ULDC UR4, c[0x0][0x648] ;  /* 0x0001920000047ab9 */ /* 0x000fe20000000800 */
[----:B------:R-:W-:Y:S01]  /*4820*/  LOP3.LUT R21, R21, UR16, RZ, 0xc0, !PT ;  /* 0x0000001015157c12 */ /* 0x000fe2000f8ec0ff */
[----:B-1----:R-:W-:Y:S01]  /*4830*/  IMAD.MOV R22, RZ, RZ, -R22 ;  /* 0x000000ffff167224 */ /* 0x002fe200078e0a16 */
[----:B------:R-:W-:Y:S01]  /*4840*/  SHF.R.U64 R2, R2, UR4, R3 ;  /* 0x0000000402027c19 */ /* 0x000fe20008001203 */
[----:B------:R-:W-:Y:S01]  /*4850*/  ULDC UR4, c[0x0][0x638] ;  /* 0x00018e0000047ab9 */ /* 0x000fe20000000800 */
[----:B------:R-:W-:Y:S01]  /*4860*/  ULDC UR5, c[0x0][0x610] ;  /* 0x0001840000057ab9 */ /* 0x000fe20000000800 */
[----:B------:R-:W-:Y:S02]  /*4870*/  IMAD.MOV.U32 R3, RZ, RZ, 0x1 ;  /* 0x00000001ff037424 */ /* 0x000fe400078e00ff */
[----:B------:R-:W-:Y:S02]  /*4880*/  IMAD.MOV R4, RZ, RZ, -R2 ;  /* 0x000000ffff047224 */ /* 0x000fe400078e0a02 */
[----:B------:R-:W-:Y:S01]  /*4890*/  IMAD R21, R2, UR17, R21 ;  /* 0x0000001102157c24 */ /* 0x000fe2000f8e0215 */
[----:B------:R-:W-:Y:S01]  /*48a0*/  LOP3.LUT R2, R7, UR15, RZ, 0xc0, !PT ;  /* 0x0000000f07027c12 */ /* 0x000fe2000f8ec0ff */
[----:B0-----:R-:W-:-:S02]  /*48b0*/  @P1 IMAD R14, R20, R22, R13 ;  /* 0x00000016140e1224 */ /* 0x001fc400078e020d */
[----:B------:R-:W-:Y:S01]  /*48c0*/  IMAD R15, R4, UR4, R15 ;  /* 0x00000004040f7c24 */ /* 0x000fe2000f8e020f */
[----:B------:R-:W-:Y:S01]  /*48d0*/  ULDC UR4, c[0x0][0x600] ;  /* 0x0001800000047ab9 */ /* 0x000fe20000000800 */
[----:B------:R-:W-:Y:S02]  /*48e0*/  IMAD R14, R21, UR5, R14 ;  /* 0x00000005150e7c24 */ /* 0x000fe4000f8e020e */
[--C-:B------:R-:W-:Y:S01]  /*48f0*/  IMAD R15, R15, UR4, R2.reuse ;  /* 0x000000040f0f7c24 */ /* 0x100fe2000f8e0202 */
[----:B------:R-:W-:Y:S01]  /*4900*/  PRMT R2, R3, 0x7610, R2 ;  /* 0x0000761003027816 */ /* 0x000fe20000000002 */
[----:B------:R-:W-:-:S03]  /*4910*/  IMAD.MOV.U32 R7, RZ, RZ, R6 ;  /* 0x000000ffff077224 */ /* 0x000fc600078e0006 */
[----:B------:R-:W-:Y:S02]  /*4920*/  SEL R20, R15, R14, !P1 ;  /* 0x0000000e0f147207 */ /* 0x000fe40004800000 */
[----:B------:R-:W-:-:S07]  /*4930*/  SEL R13, R14, R15, !P1 ;  /* 0x0000000f0e0d7207 */ /* 0x000fce0004800000 */
.L_x_70:
[----:B------:R-:W-:Y:S05]  /*4940*/  BSYNC B1 ;  /* 0x0000000000017941 */ /* 0x000fea0003800000 */
.L_x_69:
[----:B------:R-:W-:-:S13]  /*4950*/  LOP3.LUT P1, RZ, R2, 0xff, RZ, 0xc0, !PT ;  /* 0x000000ff02ff7812 */ /* 0x000fda000782c0ff */
[----:B------:R-:W-:Y:S05]  /*4960*/  @P1 BRA `(.L_x_73) ;  /* 0xfffffff4003c1947 */ /* 0x000fea000383ffff */
[----:B------:R-:W-:Y:S05]  /*4970*/  BSYNC B0 ;  /* 0x0000000000007941 */ /* 0x000fea0003800000 */
.L_x_61:
[----:B------:R-:W-:-:S03]  /*4980*/  UMOV UR4, 0xffffffff ;  /* 0xffffffff00047882 */ /* 0x000fc60000000000 */
[----:B------:R-:W-:Y:S05]  /*4990*/  BRA.DIV UR4, `(.L_x_74) ;  /* 0x0000000e04107947 */ /* 0x000fea000b800000 */
[----:B------:R-:W-:-:S13]  /*49a0*/  ELECT P6, URZ, PT ;  /* 0x00000000003f782f */ /* 0x000fda00038c0000 */
.L_x_102:
[----:B------:R-:W-:Y:S04]  /*49b0*/  BSSY B0, `(.L_x_75) ;  /* 0x00000a9000007945 */ /* 0x000fe80003800000 */
[----:B------:R-:W-:Y:S05]  /*49c0*/  @!P6 BRA `(.L_x_76) ;  /* 0x00000008009ce947 */ /* 0x000fea0003800000 */
[----:B------:R-:W-:-:S04]  /*49d0*/  LOP3.LUT R18, R18, 0x2, RZ, 0xfc, !PT ;  /* 0x0000000212127812 */ /* 0x000fc800078efcff */
[----:B------:R-:W-:-:S13]  /*49e0*/  ISETP.NE.AND P0, PT, R18, 0x3, PT ;  /* 0x000000031200780c */ /* 0x000fda0003f05270 */
[----:B------:R-:W-:Y:S05]  /*49f0*/  @!P0 BRA `(.L_x_77) ;  /* 0x0000000000048947 */ /* 0x000fea0003800000 */
[----:B------:R-:W-:Y:S01]  /*4a00*/  BPT.TRAP 0x1 ;  /* 0x000000040000795c */ /* 0x000fe20000300000 */
.L_x_77:
[----:B------:R-:W0:Y:S01]  /*4a10*/  S2R R3, SR_CgaCtaId ;  /* 0x0000000000037919 */ /* 0x000e220000008800 */
[----:B------:R-:W-:Y:S02]  /*4a20*/  MOV R2, 0x400 ;  /* 0x0000040000027802 */ /* 0x000fe40000000f00 */
[----:B------:R-:W-:Y:S02]  /*4a30*/  SHF.L.U32 R4, R0, 0x1f, RZ ;  /* 0x0000001f00047819 */ /* 0x000fe400000006ff */
[----:B0-----:R-:W-:-:S05]  /*4a40*/  LEA R2, R3, R2, 0x18 ;  /* 0x0000000203027211 */ /* 0x001fca00078ec0ff */
[----:B------:R-:W-:-:S04]  /*4a50*/  VIADD R2, R2, 0x90 ;  /* 0x0000009002027836 */ /* 0x000fc80000000000 */
[C---:B------:R-:W-:Y:S02]  /*4a60*/  IMAD R7, R11.reuse, 0x8, R2 ;  /* 0x000000080b077824 */ /* 0x040fe400078e0202 */
[----:B------:R-:W-:Y:S02]  /*4a70*/  VIADD R11, R11, 0x1 ;  /* 0x000000010b0b7836 */ /* 0x000fe40000000000 */
[----:B------:R-:W0:Y:S03]  /*4a80*/  SYNCS.PHASECHK.TRANS64.TRYWAIT P0, [R7+URZ], R4 ;  /* 0x00000004070075a7 */ /* 0x000e26000800017f */
[----:B------:R-:W-:-:S04]  /*4a90*/  ISETP.NE.AND P1, PT, R11, 0x12, PT ;  /* 0x000000120b00780c */ /* 0x000fc80003f25270 */
[----:B------:R-:W-:Y:S02]  /*4aa0*/  SEL R3, RZ, 0x1, P1 ;  /* 0x00000001ff037807 */ /* 0x000fe40000800000 */
[----:B------:R-:W-:Y:S02]  /*4ab0*/  SEL R11, R11, RZ, P1 ;  /* 0x000000ff0b0b7207 */ /* 0x000fe40000800000 */
[----:B------:R-:W-:-:S03]  /*4ac0*/  LOP3.LUT R6, R0, R3, RZ, 0x3c, !PT ;  /* 0x0000000300067212 */ /* 0x000fc600078e3cff */
[----:B------:R-:W-:Y:S01]  /*4ad0*/  IMAD R8, R11, 0x8, R2 ;  /* 0x000000080b087824 */ /* 0x000fe200078e0202 */
[----:B------:R-:W-:Y:S01]  /*4ae0*/  SHF.L.U32 R5, R6, 0x1f, RZ ;  /* 0x0000001f06057819 */ /* 0x000fe200000006ff */
[----:B0-----:R-:W-:Y:S06]  /*4af0*/  @!P0 BRA `(.L_x_78) ;  /* 0x0000000800d88947 */ /* 0x001fec0003800000 */
.L_x_103:
[----:B------:R-:W1:Y:S01]  /*4b00*/  SYNCS.PHASECHK.TRANS64.TRYWAIT P0, [R8+URZ], R5 ;  /* 0x00000005080075a7 */ /* 0x000e62000800017f */
[----:B------:R-:W-:-:S05]  /*4b10*/  VIADD R0, R11, 0x1 ;  /* 0x000000010b007836 */ /* 0x000fca0000000000 */
[----:B------:R-:W-:-:S04]  /*4b20*/  ISETP.NE.AND P1, PT, R0, 0x12, PT ;  /* 0x000000120000780c */ /* 0x000fc80003f25270 */
[----:B------:R-:W-:Y:S02]  /*4b30*/  SEL R3, RZ, 0x1, P1 ;  /* 0x00000001ff037807 */ /* 0x000fe40000800000 */
[----:B0-----:R-:W-:Y:S02]  /*4b40*/  SEL R7, R0, RZ, P1 ;  /* 0x000000ff00077207 */ /* 0x001fe40000800000 */
[----:B------:R-:W-:-:S03]  /*4b50*/  LOP3.LUT R6, R6, R3, RZ, 0x3c, !PT ;  /* 0x0000000306067212 */ /* 0x000fc600078e3cff */
[----:B------:R-:W-:Y:S01]  /*4b60*/  IMAD R9, R7, 0x8, R2 ;  /* 0x0000000807097824 */ /* 0x000fe200078e0202 */
[----:B------:R-:W-:Y:S01]  /*4b70*/  SHF.L.U32 R4, R6, 0x1f, RZ ;  /* 0x0000001f06047819 */ /* 0x000fe200000006ff */
[----:B-1----:R-:W-:Y:S06]  /*4b80*/  @!P0 BRA `(.L_x_79) ;  /* 0x0000000800c88947 */ /* 0x002fec0003800000 */
.L_x_104:
[----:B------:R-:W1:Y:S01]  /*4b90*/  SYNCS.PHASECHK.TRANS64.TRYWAIT P0, [R9+URZ], R4 ;  /* 0x00000004090075a7 */ /* 0x000e62000800017f */
[----:B------:R-:W-:-:S05]  /*4ba0*/  VIADD R0, R7, 0x1 ;  /* 0x0000000107007836 */ /* 0x000fca0000000000 */
[----:B------:R-:W-:-:S04]  /*4bb0*/  ISETP.NE.AND P1, PT, R0, 0x12, PT ;  /* 0x000000120000780c */ /* 0x000fc80003f25270 */
[----:B------:R-:W-:Y:S02]  /*4bc0*/  SEL R3, RZ, 0x1, P1 ;  /* 0x00000001ff037807 */ /* 0x000fe40000800000 */
[----:B------:R-:W-:Y:S02]  /*4bd0*/  SEL R7, R0, RZ, P1 ;  /* 0x000000ff00077207 */ /* 0x000fe40000800000 */
[----:B------:R-:W-:-:S03]  /*4be0*/  LOP3.LUT R6, R6, R3, RZ, 0x3c, !PT ;  /* 0x0000000306067212 */ /* 0x000fc600078e3cff */
[----:B0-----:R-:W-:Y:S01]  /*4bf0*/  IMAD R8, R7, 0x8, R2 ;  /* 0x0000000807087824 */ /* 0x001fe200078e0202 */
[----:B------:R-:W-:Y:S01]  /*4c00*/  SHF.L.U32 R5, R6, 0x1f, RZ ;  /* 0x0000001f06057819 */ /* 0x000fe200000006ff */
[----:B-1----:R-:W-:Y:S06]  /*4c10*/  @!P0 BRA `(.L_x_80) ;  /* 0x0000000800b88947 */ /* 0x002fec0003800000 */
.L_x_105:
        /* <DEDUP_REMOVED lines=9> */
.L_x_106:
        /* <DEDUP_REMOVED lines=9> */
.L_x_107:
        /* <DEDUP_REMOVED lines=9> */
.L_x_108:
        /* <DEDUP_REMOVED lines=9> */
.L_x_109:
        /* <DEDUP_REMOVED lines=9> */
.L_x_110:
        /* <DEDUP_REMOVED lines=9> */
.L_x_111:
        /* <DEDUP_REMOVED lines=9> */
.L_x_112:
        /* <DEDUP_REMOVED lines=9> */
.L_x_113:
        /* <DEDUP_REMOVED lines=9> */
.L_x_114:
        /* <DEDUP_REMOVED lines=9> */
.L_x_115:
        /* <DEDUP_REMOVED lines=9> */
.L_x_116:
        /* <DEDUP_REMOVED lines=9> */
.L_x_117:
[----:B------:R-:W1:Y:S01]  /*52e0*/  SYNCS.PHASECHK.TRANS64.TRYWAIT P0, [R8+URZ], R5 ;  /* 0x00000005080075a7 */ /* 0x000e62000800017f */
[----:B------:R-:W-:-:S05]  /*52f0*/  VIADD R0, R7, 0x1 ;  /* 0x0000000107007836 */ /* 0x000fca0000000000 */
[----:B------:R-:W-:-:S04]  /*5300*/  ISETP.NE.AND P1, PT, R0, 0x12, PT ;  /* 0x000000120000780c */ /* 0x000fc80003f25270 */
[----:B------:R-:W-:Y:S02]  /*5310*/  SEL R3, RZ, 0x1, P1 ;  /* 0x00000001ff037807 */ /* 0x000fe40000800000 */
[----:B------:R-:W-:Y:S02]  /*5320*/  SEL R7, R0, RZ, P1 ;  /* 0x000000ff00077207 */ /* 0x000fe40000800000 */
[----:B0-----:R-:W-:-:S03]  /*5330*/  LOP3.LUT R9, R6, R3, RZ, 0x3c, !PT ;  /* 0x0000000306097212 */ /* 0x001fc600078e3cff */
[----:B------:R-:W-:Y:S01]  /*5340*/  IMAD R11, R7, 0x8, R2 ;  /* 0x00000008070b7824 */ /* 0x000fe200078e0202 */
[----:B------:R-:W-:Y:S01]  /*5350*/  SHF.L.U32 R6, R9, 0x1f, RZ ;  /* 0x0000001f09067819 */ /* 0x000fe200000006ff */
[----:B-1----:R-:W-:Y:S06]  /*5360*/  @!P0 BRA `(.L_x_93) ;  /* 0x0000000400e88947 */ /* 0x002fec0003800000 */
.L_x_118:
[----:B------:R-:W1:Y:S01]  /*5370*/  SYNCS.PHASECHK.TRANS64.TRYWAIT P0, [R11+URZ], R6 ;  /* 0x000000060b0075a7 */ /* 0x000e62000800017f */
[----:B------:R-:W-:-:S05]  /*5380*/  VIADD R0, R7, 0x1 ;  /* 0x0000000107007836 */ /* 0x000fca0000000000 */
[----:B------:R-:W-:-:S04]  /*5390*/  ISETP.NE.AND P1, PT, R0, 0x12, PT ;  /* 0x000000120000780c */ /* 0x000fc80003f25270 */
[----:B------:R-:W-:Y:S02]  /*53a0*/  SEL R4, RZ, 0x1, P1 ;  /* 0x00000001ff047807 */ /* 0x000fe40000800000 */
[----:B------:R-:W-:Y:S02]  /*53b0*/  SEL R3, R0, RZ, P1 ;  /* 0x000000ff00037207 */ /* 0x000fe40000800000 */
[----:B------:R-:W-:Y:S01]  /*53c0*/  LOP3.LUT R0, R9, R4, RZ, 0x3c, !PT ;  /* 0x0000000409007212 */ /* 0x000fe200078e3cff */
[----:B-1----:R-:W-:Y:S06]  /*53d0*/  @!P0 BRA `(.L_x_94) ;  /* 0x0000000400e08947 */ /* 0x002fec0003800000 */
.L_x_119:
[----:B------:R-:W-:Y:S01]  /*53e0*/  IMAD R3, R3, 0x8, R2 ;  /* 0x0000000803037824 */ /* 0x000fe200078e0202 */
[----:B------:R-:W-:-:S07]  /*53f0*/  SHF.L.U32 R0, R0, 0x1f, RZ ;  /* 0x0000001f00007819 */ /* 0x000fce00000006ff */
.L_x_95:
[----:B--2---:R2:W3:Y:S02]  /*5400*/  SYNCS.PHASECHK.TRANS64.TRYWAIT P0, [R3+URZ], R0 ;  /* 0x00000000030075a7 */ /* 0x0044e4000800017f */
[----:B---3--:R-:W-:Y:S05]  /*5410*/  @!P0 NANOSLEEP.SYNCS 0x989680 ;  /* 0x009896800000895d */ /* 0x008fea0003900000 */
[----:B------:R-:W3:Y:S02]  /*5420*/  @!P0 SYNCS.PHASECHK.TRANS64 P0, [R3+URZ], R0 ;  /* 0x00000000030085a7 */ /* 0x000ee4000800007f */
[----:B---3--:R-:W-:Y:S05]  /*5430*/  @!P0 BRA `(.L_x_95) ;  /* 0xfffffffc00f08947 */ /* 0x008fea000383ffff */
.L_x_76:
[----:B------:R-:W-:Y:S05]  /*5440*/  BSYNC B0 ;  /* 0x0000000000007941 */ /* 0x000fea0003800000 */
.L_x_75:
[----:B------:R-:W-:Y:S05]  /*5450*/  EXIT ;  /* 0x000000000000794d */ /* 0x000fea0003800000 */
.L_x_18:
[----:B-1----:R1:W2:Y:S02]  /*5460*/  SYNCS.PHASECHK.TRANS64.TRYWAIT P1, [R3+URZ], R0 ;  /* 0x00000000030075a7 */ /* 0x0022a4000802017f */
[----:B--2---:R-:W-:Y:S05]  /*5470*/  @!P1 NANOSLEEP.SYNCS 0x989680 ;  /* 0x009896800000995d */ /* 0x004fea0003900000 */
[----:B------:R-:W2:Y:S02]  /*5480*/  @!P1 SYNCS.PHASECHK.TRANS64 P1, [R3+URZ], R0 ;  /* 0x00000000030095a7 */ /* 0x000ea4000802007f */
[----:B--2---:R-:W-:Y:S05]  /*5490*/  @!P1 BRA `(.L_x_18) ;  /* 0xfffffffc00f09947 */ /* 0x004fea000383ffff */
[----:B------:R-:W-:Y:S05]  /*54a0*/  BRA `(.L_x_17) ;  /* 0xffffffc000687947 */ /* 0x000fea000383ffff */
.L_x_23:
[----:B-1----:R-:W-:-:S04]  /*54b0*/  IMAD.U32 R3, RZ, RZ, UR4 ;  /* 0x00000004ff037e24 */ /* 0x002fc8000f8e00ff */
[----:B------:R1:W2:Y:S03]  /*54c0*/  SYNCS.PHASECHK.TRANS64.TRYWAIT P1, [R3+URZ], R2 ;  /* 0x00000002030075a7 */ /* 0x0002a6000802017f */
[----:B--2---:R-:W-:Y:S05]  /*54d0*/  @!P1 NANOSLEEP.SYNCS 0x989680 ;  /* 0x009896800000995d */ /* 0x004fea0003900000 */
[----:B------:R-:W2:Y:S02]  /*54e0*/  @!P1 SYNCS.PHASECHK.TRANS64 P1, [R3+URZ], R2 ;  /* 0x00000002030095a7 */ /* 0x000ea4000802007f */
[----:B--2---:R-:W-:Y:S05]  /*54f0*/  @!P1 BRA `(.L_x_23) ;  /* 0xfffffffc00ec9947 */ /* 0x004fea000383ffff */
[----:B------:R-:W-:Y:S05]  /*5500*/  BRA `(.L_x_22) ;  /* 0xffffffc000fc7947 */ /* 0x000fea000383ffff */
.L_x_62:
[----:B------:R-:W-:Y:S01]  /*5510*/  BSSY B1, `(.L_x_96) ;  /* 0x0000006000017945 */ /* 0x000fe20003800000 */
[----:B------:R-:W-:-:S07]  /*5520*/  IMAD.MOV.U32 R15, RZ, RZ, -0x1 ;  /* 0xffffffffff0f7424 */ /* 0x000fce00078e00ff */
[----:B------:R-:W-:Y:S05]  /*5530*/  WARPSYNC.COLLECTIVE R15, `(.L_x_97) ;  /* 0x000000000f0c7348 */ /* 0x000fea0003c00000 */
[----:B------:R-:W-:Y:S02]  /*5540*/  ELECT P6, UR62, PT ;  /* 0x00000000003e782f */ /* 0x000fe400038c0000 */
[----:B------:R-:W-:Y:S01]  /*5550*/  MOV R14, UR62 ;  /* 0x0000003e000e7c02 */ /* 0x000fe20008000f00 */
[----:B------:R-:W-:Y:S10]  /*5560*/  ENDCOLLECTIVE ;  /* 0x000000000000791b */ /* 0x000ff40003800000 */
.L_x_97:
[----:B------:R-:W-:Y:S05]  /*5570*/  BSYNC B1 ;  /* 0x0000000000017941 */ /* 0x000fea0003800000 */
.L_x_96:
[----:B------:R-:W-:Y:S05]  /*5580*/  BRA `(.L_x_98) ;  /* 0xffffffe800407947 */ /* 0x000fea000383ffff */
.L_x_65:
[----:B-1----:R1:W2:Y:S02]  /*5590*/  SYNCS.PHASECHK.TRANS64.TRYWAIT P1, [R14+URZ+0x90], R5 ;  /* 0x000090050e0075a7 */ /* 0x0022a4000802017f */
[----:B--2---:R-:W-:Y:S05]  /*55a0*/  @!P1 NANOSLEEP.SYNCS 0x989680 ;  /* 0x009896800000995d */ /* 0x004fea0003900000 */
[----:B------:R-:W2:Y:S02]  /*55b0*/  @!P1 SYNCS.PHASECHK.TRANS64 P1, [R14+URZ+0x90], R5 ;  /* 0x000090050e0095a7 */ /* 0x000ea4000802007f */
[----:B--2---:R-:W-:Y:S05]  /*55c0*/  @!P1 BRA `(.L_x_65) ;  /* 0xfffffffc00f09947 */ /* 0x004fea000383ffff */
[----:B------:R-:W-:Y:S05]  /*55d0*/  BRA `(.L_x_99) ;  /* 0xffffffe800747947 */ /* 0x000fea000383ffff */
.L_x_74:
[----:B------:R-:W-:Y:S01]  /*55e0*/  BSSY B0, `(.L_x_100) ;  /* 0x0000006000007945 */ /* 0x000fe20003800000 */
[----:B------:R-:W-:-:S07]  /*55f0*/  IMAD.MOV.U32 R15, RZ, RZ, -0x1 ;  /* 0xffffffffff0f7424 */ /* 0x000fce00078e00ff */
[----:B------:R-:W-:Y:S05]  /*5600*/  WARPSYNC.COLLECTIVE R15, `(.L_x_101) ;  /* 0x000000000f0c7348 */ /* 0x000fea0003c00000 */
[----:B------:R-:W-:Y:S02]  /*5610*/  ELECT P6, UR62, PT ;  /* 0x00000000003e782f */ /* 0x000fe400038c0000 */
[----:B------:R-:W-:Y:S01]  /*5620*/  MOV R14, UR62 ;  /* 0x0000003e000e7c02 */ /* 0x000fe20008000f00 */
[----:B------:R-:W-:Y:S10]  /*5630*/  ENDCOLLECTIVE ;  /* 0x000000000000791b */ /* 0x000ff40003800000 */
.L_x_101:
[----:B------:R-:W-:Y:S05]  /*5640*/  BSYNC B0 ;  /* 0x0000000000007941 */ /* 0x000fea0003800000 */
.L_x_100:
[----:B------:R-:W-:Y:S05]  /*5650*/  BRA `(.L_x_102) ;  /* 0xfffffff000d47947 */ /* 0x000fea000383ffff */
.L_x_78:
[----:B0-----:R0:W1:Y:S02]  /*5660*/  SYNCS.PHASECHK.TRANS64.TRYWAIT P0, [R7+URZ], R4 ;  /* 0x00000004070075a7 */ /* 0x001064000800017f */
[----:B-1----:R-:W-:Y:S05]  /*5670*/  @!P0 NANOSLEEP.SYNCS 0x989680 ;  /* 0x009896800000895d */ /* 0x002fea0003900000 */
[----:B------:R-:W1:Y:S02]  /*5680*/  @!P0 SYNCS.PHASECHK.TRANS64 P0, [R7+URZ], R4 ;  /* 0x00000004070085a7 */ /* 0x000e64000800007f */
[----:B-1----:R-:W-:Y:S05]  /*5690*/  @!P0 BRA `(.L_x_78) ;  /* 0xfffffffc00f08947 */ /* 0x002fea000383ffff */
[----:B------:R-:W-:Y:S05]  /*56a0*/  BRA `(.L_x_103) ;  /* 0xfffffff400147947 */ /* 0x000fea000383ffff */
.L_x_79:
[----:B0-----:R0:W1:Y:S02]  /*56b0*/  SYNCS.PHASECHK.TRANS64.TRYWAIT P0, [R8+URZ], R5 ;  /* 0x00000005080075a7 */ /* 0x001064000800017f */
[----:B-1----:R-:W-:Y:S05]  /*56c0*/  @!P0 NANOSLEEP.SYNCS 0x989680 ;  /* 0x009896800000895d */ /* 0x002fea0003900000 */
[----:B------:R-:W1:Y:S02]  /*56d0*/  @!P0 SYNCS.PHASECHK.TRANS64 P0, [R8+URZ], R5 ;  /* 0x00000005080085a7 */ /* 0x000e64000800007f */
[----:B-1----:R-:W-:Y:S05]  /*56e0*/  @!P0 BRA `(.L_x_79) ;  /* 0xfffffffc00f08947 */ /* 0x002fea000383ffff */
[----:B------:R-:W-:Y:S05]  /*56f0*/  BRA `(.L_x_104) ;  /* 0xfffffff400247947 */ /* 0x000fea000383ffff */
.L_x_80:
[----:B0-----:R0:W1:Y:S02]  /*5700*/  SYNCS.PHASECHK.TRANS64.TRYWAIT P0, [R9+URZ], R4 ;  /* 0x00000004090075a7 */ /* 0x001064000800017f */
[----:B-1----:R-:W-:Y:S05]  /*5710*/  @!P0 NANOSLEEP.SYNCS 0x989680 ;  /* 0x009896800000895d */ /* 0x002fea0003900000 */
[----:B------:R-:W1:Y:S02]  /*5720*/  @!P0 SYNCS.PHASECHK.TRANS64 P0, [R9+URZ], R4 ;  /* 0x00000004090085a7 */ /* 0x000e64000800007f */
[----:B-1----:R-:W-:Y:S05]  /*5730*/  @!P0 BRA `(.L_x_80) ;  /* 0xfffffffc00f08947 */ /* 0x002fea000383ffff */
[----:B------:R-:W-:Y:S05]  /*5740*/  BRA `(.L_x_105) ;  /* 0xfffffff400347947 */ /* 0x000fea000383ffff */
.L_x_81:
[----:B0-----:R0:W1:Y:S02]  /*5750*/  SYNCS.PHASECHK.TRANS64.TRYWAIT P0, [R8+URZ], R5 ;  /* 0x00000005080075a7 */ /* 0x001064000800017f */
[----:B-1----:R-:W-:Y:S05]  /*5760*/  @!P0 NANOSLEEP.SYNCS 0x989680 ;  /* 0x009896800000895d */ /* 0x002fea0003900000 */
[----:B------:R-:W1:Y:S02]  /*5770*/  @!P0 SYNCS.PHASECHK.TRANS64 P0, [R8+URZ], R5 ;  /* 0x00000005080085a7 */ /* 0x000e64000800007f */
[----:B-1----:R-:W-:Y:S05]  /*5780*/  @!P0 BRA `(.L_x_81) ;  /* 0xfffffffc00f08947 */ /* 0x002fea000383ffff */
[----:B------:R-:W-:Y:S05]  /*5790*/  BRA `(.L_x_106) ;  /* 0xfffffff400447947 */ /* 0x000fea000383ffff */
.L_x_82:
[----:B0-----:R0:W1:Y:S02]  /*57a0*/  SYNCS.PHASECHK.TRANS64.TRYWAIT P0, [R9+URZ], R4 ;  /* 0x00000004090075a7 */ /* 0x001064000800017f */
[----:B-1----:R-:W-:Y:S05]  /*57b0*/  @!P0 NANOSLEEP.SYNCS 0x989680 ;  /* 0x009896800000895d */ /* 0x002fea0003900000 */
[----:B------:R-:W1:Y:S02]  /*57c0*/  @!P0 SYNCS.PHASECHK.TRANS64 P0, [R9+URZ], R4 ;  /* 0x00000004090085a7 */ /* 0x000e64000800007f */
[----:B-1----:R-:W-:Y:S05]  /*57d0*/  @!P0 BRA `(.L_x_82) ;  /* 0xfffffffc00f08947 */ /* 0x002fea000383ffff */
[----:B------:R-:W-:Y:S05]  /*57e0*/  BRA `(.L_x_107) ;  /* 0xfffffff400547947 */ /* 0x000fea000383ffff */
.L_x_83:
[----:B0-----:R0:W1:Y:S02]  /*57f0*/  SYNCS.PHASECHK.TRANS64.TRYWAIT P0, [R8+URZ], R5 ;  /* 0x00000005080075a7 */ /* 0x001064000800017f */
[----:B-1----:R-:W-:Y:S05]  /*5800*/  @!P0 NANOSLEEP.SYNCS 0x989680 ;  /* 0x009896800000895d */ /* 0x002fea0003900000 */
[----:B------:R-:W1:Y:S02]  /*5810*/  @!P0 SYNCS.PHASECHK.TRANS64 P0, [R8+URZ], R5 ;  /* 0x00000005080085a7 */ /* 0x000e64000800007f */
[----:B-1----:R-:W-:Y:S05]  /*5820*/  @!P0 BRA `(.L_x_83) ;  /* 0xfffffffc00f08947 */ /* 0x002fea000383ffff */
[----:B------:R-:W-:Y:S05]  /*5830*/  BRA `(.L_x_108) ;  /* 0xfffffff400647947 */ /* 0x000fea000383ffff */
.L_x_84:
[----:B0-----:R0:W1:Y:S02]  /*5840*/  SYNCS.PHASECHK.TRANS64.TRYWAIT P0, [R9+URZ], R4 ;  /* 0x00000004090075a7 */ /* 0x001064000800017f */
[----:B-1----:R-:W-:Y:S05]  /*5850*/  @!P0 NANOSLEEP.SYNCS 0x989680 ;  /* 0x009896800000895d */ /* 0x002fea0003900000 */
[----:B------:R-:W1:Y:S02]  /*5860*/  @!P0 SYNCS.PHASECHK.TRANS64 P0, [R9+URZ], R4 ;  /* 0x00000004090085a7 */ /* 0x000e64000800007f */
[----:B-1----:R-:W-:Y:S05]  /*5870*/  @!P0 BRA `(.L_x_84) ;  /* 0xfffffffc00f08947 */ /* 0x002fea000383ffff */
[----:B------:R-:W-:Y:S05]  /*5880*/  BRA `(.L_x_109) ;  /* 0xfffffff400747947 */ /* 0x000fea000383ffff */
.L_x_85:
[----:B0-----:R0:W1:Y:S02]  /*5890*/  SYNCS.PHASECHK.TRANS64.TRYWAIT P0, [R8+URZ], R5 ;  /* 0x00000005080075a7 */ /* 0x001064000800017f */
[----:B-1----:R-:W-:Y:S05]  /*58a0*/  @!P0 NANOSLEEP.SYNCS 0x989680 ;  /* 0x009896800000895d */ /* 0x002fea0003900000 */
[----:B------:R-:W1:Y:S02]  /*58b0*/  @!P0 SYNCS.PHASECHK.TRANS64 P0, [R8+URZ], R5 ;  /* 0x00000005080085a7 */ /* 0x000e64000800007f */
[----:B-1----:R-:W-:Y:S05]  /*58c0*/  @!P0 BRA `(.L_x_85) ;  /* 0xfffffffc00f08947 */ /* 0x002fea000383ffff */
[----:B------:R-:W-:Y:S05]  /*58d0*/  BRA `(.L_x_110) ;  /* 0xfffffff400847947 */ /* 0x000fea000383ffff */
.L_x_86:
[----:B0-----:R0:W1:Y:S02]  /*58e0*/  SYNCS.PHASECHK.TRANS64.TRYWAIT P0, [R9+URZ], R4 ;  /* 0x00000004090075a7 */ /* 0x001064000800017f */
[----:B-1----:R-:W-:Y:S05]  /*58f0*/  @!P0 NANOSLEEP.SYNCS 0x989680 ;  /* 0x009896800000895d */ /* 0x002fea0003900000 */
[----:B------:R-:W1:Y:S02]  /*5900*/  @!P0 SYNCS.PHASECHK.TRANS64 P0, [R9+URZ], R4 ;  /* 0x00000004090085a7 */ /* 0x000e64000800007f */
[----:B-1----:R-:W-:Y:S05]  /*5910*/  @!P0 BRA `(.L_x_86) ;  /* 0xfffffffc00f08947 */ /* 0x002fea000383ffff */
[----:B------:R-:W-:Y:S05]  /*5920*/  BRA `(.L_x_111) ;  /* 0xfffffff400947947 */ /* 0x000fea000383ffff */
.L_x_87:
[----:B0-----:R0:W1:Y:S02]  /*5930*/  SYNCS.PHASECHK.TRANS64.TRYWAIT P0, [R8+URZ], R5 ;  /* 0x00000005080075a7 */ /* 0x001064000800017f */
[----:B-1----:R-:W-:Y:S05]  /*5940*/  @!P0 NANOSLEEP.SYNCS 0x989680 ;  /* 0x009896800000895d */ /* 0x002fea0003900000 */
[----:B------:R-:W1:Y:S02]  /*5950*/  @!P0 SYNCS.PHASECHK.TRANS64 P0, [R8+URZ], R5 ;  /* 0x00000005080085a7 */ /* 0x000e64000800007f */
[----:B-1----:R-:W-:Y:S05]  /*5960*/  @!P0 BRA `(.L_x_87) ;  /* 0xfffffffc00f08947 */ /* 0x002fea000383ffff */
[----:B------:R-:W-:Y:S05]  /*5970*/  BRA `(.L_x_112) ;  /* 0xfffffff400a47947 */ /* 0x000fea000383ffff */
.L_x_88:
[----:B0-----:R0:W1:Y:S02]  /*5980*/  SYNCS.PHASECHK.TRANS64.TRYWAIT P0, [R9+URZ], R4 ;  /* 0x00000004090075a7 */ /* 0x001064000800017f */
[----:B-1----:R-:W-:Y:S05]  /*5990*/  @!P0 NANOSLEEP.SYNCS 0x989680 ;  /* 0x009896800000895d */ /* 0x002fea0003900000 */
[----:B------:R-:W1:Y:S02]  /*59a0*/  @!P0 SYNCS.PHASECHK.TRANS64 P0, [R9+URZ], R4 ;  /* 0x00000004090085a7 */ /* 0x000e64000800007f */
[----:B-1----:R-:W-:Y:S05]  /*59b0*/  @!P0 BRA `(.L_x_88) ;  /* 0xfffffffc00f08947 */ /* 0x002fea000383ffff */
[----:B------:R-:W-:Y:S05]  /*59c0*/  BRA `(.L_x_113) ;  /* 0xfffffff400b47947 */ /* 0x000fea000383ffff */
.L_x_89:
[----:B0-----:R0:W1:Y:S02]  /*59d0*/  SYNCS.PHASECHK.TRANS64.TRYWAIT P0, [R8+URZ], R5 ;  /* 0x00000005080075a7 */ /* 0x001064000800017f */
[----:B-1----:R-:W-:Y:S05]  /*59e0*/  @!P0 NANOSLEEP.SYNCS 0x989680 ;  /* 0x009896800000895d */ /* 0x002fea0003900000 */
[----:B------:R-:W1:Y:S02]  /*59f0*/  @!P0 SYNCS.PHASECHK.TRANS64 P0, [R8+URZ], R5 ;  /* 0x00000005080085a7 */ /* 0x000e64000800007f */
[----:B-1----:R-:W-:Y:S05]  /*5a00*/  @!P0 BRA `(.L_x_89) ;  /* 0xfffffffc00f08947 */ /* 0x002fea000383ffff */
[----:B------:R-:W-:Y:S05]  /*5a10*/  BRA `(.L_x_114) ;  /* 0xfffffff400c47947 */ /* 0x000fea000383ffff */
.L_x_90:
[----:B0-----:R0:W1:Y:S02]  /*5a20*/  SYNCS.PHASECHK.TRANS64.TRYWAIT P0, [R9+URZ], R4 ;  /* 0x00000004090075a7 */ /* 0x001064000800017f */
[----:B-1----:R-:W-:Y:S05]  /*5a30*/  @!P0 NANOSLEEP.SYNCS 0x989680 ;  /* 0x009896800000895d */ /* 0x002fea0003900000 */
[----:B------:R-:W1:Y:S02]  /*5a40*/  @!P0 SYNCS.PHASECHK.TRANS64 P0, [R9+URZ], R4 ;  /* 0x00000004090085a7 */ /* 0x000e64000800007f */
[----:B-1----:R-:W-:Y:S05]  /*5a50*/  @!P0 BRA `(.L_x_90) ;  /* 0xfffffffc00f08947 */ /* 0x002fea000383ffff */
[----:B------:R-:W-:Y:S05]  /*5a60*/  BRA `(.L_x_115) ;  /* 0xfffffff400d47947 */ /* 0x000fea000383ffff */
.L_x_91:
[----:B0-----:R0:W1:Y:S02]  /*5a70*/  SYNCS.PHASECHK.TRANS64.TRYWAIT P0, [R8+URZ], R5 ;  /* 0x00000005080075a7 */ /* 0x001064000800017f */
[----:B-1----:R-:W-:Y:S05]  /*5a80*/  @!P0 NANOSLEEP.SYNCS 0x989680 ;  /* 0x009896800000895d */ /* 0x002fea0003900000 */
[----:B------:R-:W1:Y:S02]  /*5a90*/  @!P0 SYNCS.PHASECHK.TRANS64 P0, [R8+URZ], R5 ;  /* 0x00000005080085a7 */ /* 0x000e64000800007f */
[----:B-1----:R-:W-:Y:S05]  /*5aa0*/  @!P0 BRA `(.L_x_91) ;  /* 0xfffffffc00f08947 */ /* 0x002fea000383ffff */
[----:B------:R-:W-:Y:S05]  /*5ab0*/  BRA `(.L_x_116) ;  /* 0xfffffff400e47947 */ /* 0x000fea000383ffff */
.L_x_92:
[----:B0-----:R0:W1:Y:S02]  /*5ac0*/  SYNCS.PHASECHK.TRANS64.TRYWAIT P0, [R9+URZ], R4 ;  /* 0x00000004090075a7 */ /* 0x001064000800017f */
[----:B-1----:R-:W-:Y:S05]  /*5ad0*/  @!P0 NANOSLEEP.SYNCS 0x989680 ;  /* 0x009896800000895d */ /* 0x002fea0003900000 */
[----:B------:R-:W1:Y:S02]  /*5ae0*/  @!P0 SYNCS.PHASECHK.TRANS64 P0, [R9+URZ], R4 ;  /* 0x00000004090085a7 */ /* 0x000e64000800007f */
[----:B-1----:R-:W-:Y:S05]  /*5af0*/  @!P0 BRA `(.L_x_92) ;  /* 0xfffffffc00f08947 */ /* 0x002fea000383ffff */
[----:B------:R-:W-:Y:S05]  /*5b00*/  BRA `(.L_x_117) ;  /* 0xfffffff400f47947 */ /* 0x000fea000383ffff */
.L_x_93:
[----:B0-----:R0:W1:Y:S02]  /*5b10*/  SYNCS.PHASECHK.TRANS64.TRYWAIT P0, [R8+URZ], R5 ;  /* 0x00000005080075a7 */ /* 0x001064000800017f */
[----:B-1----:R-:W-:Y:S05]  /*5b20*/  @!P0 NANOSLEEP.SYNCS 0x989680 ;  /* 0x009896800000895d */ /* 0x002fea0003900000 */
[----:B------:R-:W1:Y:S02]  /*5b30*/  @!P0 SYNCS.PHASECHK.TRANS64 P0, [R8+URZ], R5 ;  /* 0x00000005080085a7 */ /* 0x000e64000800007f */
[----:B-1----:R-:W-:Y:S05]  /*5b40*/  @!P0 BRA `(.L_x_93) ;  /* 0xfffffffc00f08947 */ /* 0x002fea000383ffff */
[----:B------:R-:W-:Y:S05]  /*5b50*/  BRA `(.L_x_118) ;  /* 0xfffffff800047947 */ /* 0x000fea000383ffff */
.L_x_94:
[----:B-1----:R1:W2:Y:S02]  /*5b60*/  SYNCS.PHASECHK.TRANS64.TRYWAIT P0, [R11+URZ], R6 ;  /* 0x000000060b0075a7 */ /* 0x0022a4000800017f */
[----:B--2---:R-:W-:Y:S05]  /*5b70*/  @!P0 NANOSLEEP.SYNCS 0x989680 ;  /* 0x009896800000895d */ /* 0x004fea0003900000 */
[----:B------:R-:W2:Y:S02]  /*5b80*/  @!P0 SYNCS.PHASECHK.TRANS64 P0, [R11+URZ], R6 ;  /* 0x000000060b0085a7 */ /* 0x000ea4000800007f */
[----:B--2---:R-:W-:Y:S05]  /*5b90*/  @!P0 BRA `(.L_x_94) ;  /* 0xfffffffc00f08947 */ /* 0x004fea000383ffff */
[----:B------:R-:W-:Y:S05]  /*5ba0*/  BRA `(.L_x_119) ;  /* 0xfffffff8000c7947 */ /* 0x000fea000383ffff */
.L_x_120:
[----:B------:R-:W-:-:S00]  /*5bb0*/  BRA `(.L_x_120) ;  /* 0xfffffffc00fc7947 */ /* 0x000fc0000383ffff */
[----:B------:R-:W-:-:S00]  /*5bc0*/  NOP ;  /* 0x0000000000007918 */ /* 0x000fc00000000000 */
        /* <DEDUP_REMOVED lines=11> */
.L_x_121:


//--------------------- .nv.global.init           --------------------------
	.section	.nv.global.init,"aw",@progbits
.nv.global.init:
	.type		$str$22,@object
	.size		$str$22,($str$23 - $str$22)
$str$22:
        /*0000*/ 	.byte	0x6b, 0x5f, 0x74, 0x69, 0x6c, 0x65, 0x5f, 0x63, 0x6f, 0x75, 0x6e, 0x74, 0x20, 0x3e, 0x3d, 0x20
        /*0010*/ 	.byte	0x31, 0x00
	.type		$str$23,@object
	.size		$str$23,(__unnamed_1 - $str$23)
$str$23:
        /*0012*/ 	.byte	0x2f, 0x74, 0x6d, 0x70, 0x2f, 0x63, 0x75, 0x74, 0x6c, 0x61, 0x73, 0x73, 0x5f, 0x73, 0x77, 0x65
        /*0022*/ 	.byte	0x65, 0x70, 0x5f, 0x73, 0x72, 0x63, 0x2f, 0x69, 0x6e, 0x63, 0x6c, 0x75, 0x64, 0x65, 0x2f, 0x63
        /*0032*/ 	.byte	0x75, 0x74, 0x6c, 0x61, 0x73, 0x73, 0x2f, 0x67, 0x65, 0x6d, 0x6d, 0x2f, 0x63, 0x6f, 0x6c, 0x6c
        /*0042*/ 	.byte	0x65, 0x63, 0x74, 0x69, 0x76, 0x65, 0x2f, 0x73, 0x6d, 0x39, 0x30, 0x5f, 0x6d, 0x6d, 0x61, 0x5f
        /*0052*/ 	.byte	0x74, 0x6d, 0x61, 0x5f, 0x67, 0x6d, 0x6d, 0x61, 0x5f, 0x73, 0x73, 0x5f, 0x77, 0x61, 0x72, 0x70
        /*0062*/ 	.byte	0x73, 0x70, 0x65, 0x63, 0x69, 0x61, 0x6c, 0x69, 0x7a, 0x65, 0x64, 0x2e, 0x68, 0x70, 0x70, 0x00
	.type		__unnamed_1,@object
	.size		__unnamed_1,(.L_0 - __unnamed_1)
__unnamed_1:
        /*0072*/ 	.byte	0x76, 0x6f, 0x69, 0x64, 0x20, 0x63, 0x75, 0x74, 0x6c, 0x61, 0x73, 0x73, 0x3a, 0x3a, 0x67, 0x65
        /* <DEDUP_REMOVED lines=179> */
        /*0bb2*/ 	.byte	0x6e, 0x74, 0x69, 0x74, 0x79, 0x5d, 0x00
.L_0:


//--------------------- .nv.shared._ZN7cutlass13device_kernelINS_4gemm6kernel13GemmUniversalIN4cute5tupleIJiiiiEEENS1_10collective13CollectiveMmaINS1_34MainloopSm90TmaGmmaWarpSpecializedILi18ENS5_IJNS4_1CILi1EEESB_SB_EEENS1_35KernelTmaWarpSpecializedCooperativeEEENS5_IJNSA_ILi384EEENSA_ILi8EEENSA_ILi16EEEEEENS_6half_tENS5_IJlSB_lEEESJ_SK_NS4_8TiledMMAINS4_8MMA_AtomIJNS4_4SM904GMMA24MMA_64x8x16_F32F16F16_SSILNSO_5MajorE0ELSQ_0ELNSO_7ScaleInE1ELSR_1EEEEEENS4_6LayoutINS5_IJNSA_ILi2EEESB_SB_EEENS5_IJSB_NSA_ILi0EEESX_EEEEENS5_IJNS4_10UnderscoreES10_S10_EEEEENS4_13SM90_TMA_LOADENS4_14ComposedLayoutINS4_7SwizzleILi1ELi4ELi3EEENS4_18smem_ptr_flag_bitsILi16EEENSU_INS5_IJSG_SH_EEENS5_IJSH_SB_EEEEEEEvNS4_8identityES13_S1C_vS1D_EENS_8epilogue10collective6detail29Sm90TmaWarpSpecializedAdapterINS1G_15DefaultEpilogueISJ_SK_SK_NS1F_6thread17LinearCombinationISJ_Li1EffLNS1K_9ScaleType4KindE0ELNS_15FloatRoundStyleE2ESJ_EENS1_15EpilogueDefaultEEEEEvvEEEEvNT_6ParamsE --------------------------
	.section	.nv.shared._ZN7cutlass13device_kernelINS_4gemm6kernel13GemmUniversalIN4cute5tupleIJiiiiEEENS1_10collective13CollectiveMmaINS1_34MainloopSm90TmaGmmaWarpSpecializedILi18ENS5_IJNS4_1CILi1EEESB_SB_EEENS1_35KernelTmaWarpSpecializedCooperativeEEENS5_IJNSA_ILi384EEENSA_ILi8EEENSA_ILi16EEEEEENS_6half_tENS5_IJlSB_lEEESJ_SK_NS4_8TiledMMAINS4_8MMA_AtomIJNS4_4SM904GMMA24MMA_64x8x16_F32F16F16_SSILNSO_5MajorE0ELSQ_0ELNSO_7ScaleInE1ELSR_1EEEEEENS4_6LayoutINS5_IJNSA_ILi2EEESB_SB_EEENS5_IJSB_NSA_ILi0EEESX_EEEEENS5_IJNS4_10UnderscoreES10_S10_EEEEENS4_13SM90_TMA_LOADENS4_14ComposedLayoutINS4_7SwizzleILi1ELi4ELi3EEENS4_18smem_ptr_flag_bitsILi16EEENSU_INS5_IJSG_SH_EEENS5_IJSH_SB_EEEEEEEvNS4_8identityES13_S1C_vS1D_EENS_8epilogue10collective6detail29Sm90TmaWarpSpecializedAdapterINS1G_15DefaultEpilogueISJ_SK_SK_NS1F_6thread17LinearCombinationISJ_Li1EffLNS1K_9ScaleType4KindE0ELNS_15FloatRoundStyleE2ESJ_EENS1_15EpilogueDefaultEEEEEvvEEEEvNT_6ParamsE,"aw",@nobits
	.sectionflags	@""
	.align	16
	.zero		1024


//--------------------- .nv.shared.reserved.0     --------------------------
	.section	.nv.shared.reserved.0,"aw",@nobits
	.weak		__nv_reservedSMEM_offset_0_alias
	.size		__nv_reservedSMEM_offset_0_alias, 0, 0
	.other		__nv_reservedSMEM_offset_0_alias,@"STO_CUDA_RESERVED_SHARED STV_DEFAULT"
__nv_reservedSMEM_offset_0_alias:
	.zero		0


//--------------------- .nv.global                --------------------------
	.section	.nv.global,"aw",@nobits
.nv.global:
	.type		_ZN39_INTERNAL_8c80de68_4_k_cu_fae530c7_49364cute1_E,@object
	.size		_ZN39_INTERNAL_8c80de68_4_k_cu_fae530c7_49364cute1_E,(_ZN39_INTERNAL_8c80de68_4_k_cu_fae530c7_49364cuda3std3__45__cpo6cbeginE - _ZN39_INTERNAL_8c80de68_4_k_cu_fae530c7_49364cute1_E)
_ZN39_INTERNAL_8c80de68_4_k_cu_fae530c7_49364cute1_E:
	.zero		1
	.type		_ZN39_INTERNAL_8c80de68_4_k_cu_fae530c7_49364cuda3std3__45__cpo6cbeginE,@object
	.size		_ZN39_INTERNAL_8c80de68_4_k_cu_fae530c7_49364cuda3std3__45__cpo6cbeginE,(_ZN39_INTERNAL_8c80de68_4_k_cu_fae530c7_49364cuda3std3__48in_placeE - _ZN39_INTERNAL_8c80de68_4_k_cu_fae530c7_49364cuda3std3__45__cpo6cbeginE)
_ZN39_INTERNAL_8c80de68_4_k_cu_fae530c7_49364cuda3std3__45__cpo6cbeginE:
	.zero		1
	.type		_ZN39_INTERNAL_8c80de68_4_k_cu_fae530c7_49364cuda3std3__48in_placeE,@object
	.size		_ZN39_INTERNAL_8c80de68_4_k_cu_fae530c7_49364cuda3std3__48in_placeE,(_ZN39_INTERNAL_8c80de68_4_k_cu_fae530c7_49364cuda3std6ranges3__45__cpo9iter_moveE - _ZN39_INTERNAL_8c80de68_4_k_cu_fae530c7_49364cuda3std3__48in_placeE)
_ZN39_INTERNAL_8c80de68_4_k_cu_fae530c7_49364cuda3std3__48in_placeE:
	.zero		1
	.type		_ZN39_INTERNAL_8c80de68_4_k_cu_fae530c7_49364cuda3std6ranges3__45__cpo9iter_moveE,@object
	.size		_ZN39_INTERNAL_8c80de68_4_k_cu_fae530c7_49364cuda3std6ranges3__45__cpo9iter_moveE,(_ZN39_INTERNAL_8c80de68_4_k_cu_fae530c7_49364cuda3std3__45__cpo5beginE - _ZN39_INTERNAL_8c80de68_4_k_cu_fae530c7_49364cuda3std6ranges3__45__cpo9iter_moveE)
_ZN39_INTERNAL_8c80de68_4_k_cu_fae530c7_49364cuda3std6ranges3__45__cpo9iter_moveE:
	.zero		1
	.type		_ZN39_INTERNAL_8c80de68_4_k_cu_fae530c7_49364cuda3std3__45__cpo5beginE,@object
	.size		_ZN39_INTERNAL_8c80de68_4_k_cu_fae530c7_49364cuda3std3__45__cpo5beginE,(_ZN39_INTERNAL_8c80de68_4_k_cu_fae530c7_49364cuda3std3__441_GLOBAL__N__8c80de68_4_k_cu_fae530c7_49366ignoreE - _ZN39_INTERNAL_8c80de68_4_k_cu_fae530c7_49364cuda3std3__45__cpo5beginE)
_ZN39_INTERNAL_8c80de68_4_k_cu_fae530c7_49364cuda3std3__45__cpo5beginE:
	.zero		1
	.type		_ZN39_INTERNAL_8c80de68_4_k_cu_fae530c7_49364cuda3std3__441_GLOBAL__N__8c80de68_4_k_cu_fae530c7_49366ignoreE,@object
	.size		_ZN39_INTERNAL_8c80de68_4_k_cu_fae530c7_49364cuda3std3__441_GLOBAL__N__8c80de68_4_k_cu_fae530c7_49366ignoreE,(_ZN39_INTERNAL_8c80de68_4_k_cu_fae530c7_49364cute7productE - _ZN39_INTERNAL_8c80de68_4_k_cu_fae530c7_49364cuda3std3__441_GLOBAL__N__8c80de68_4_k_cu_fae530c7_49366ignoreE)
_ZN39_INTERNAL_8c80de68_4_k_cu_fae530c7_49364cuda3std3__441_GLOBAL__N__8c80de68_4_k_cu_fae530c7_49366ignoreE:
	.zero		1
	.type		_ZN39_INTERNAL_8c80de68_4_k_cu_fae530c7_49364cute7productE,@object
	.size		_ZN39_INTERNAL_8c80de68_4_k_cu_fae530c7_49364cute7productE,(_ZN39_INTERNAL_8c80de68_4_k_cu_fae530c7_49364cuda3std3__45__cpo3endE - _ZN39_INTERNAL_8c80de68_4_k_cu_fae530c7_49364cute7productE)
_ZN39_INTERNAL_8c80de68_4_k_cu_fae530c7_49364cute7productE:
	.zero		1
	.type		_ZN39_INTERNAL_8c80de68_4_k_cu_fae530c7_49364cuda3std3__45__cpo3endE,@object
	.size		_ZN39_INTERNAL_8c80de68_4_k_cu_fae530c7_49364cuda3std3__45__cpo3endE,(_ZN39_INTERNAL_8c80de68_4_k_cu_fae530c7_49364cuda3std3__419piecewise_constructE - _ZN39_INTERNAL_8c80de68_4_k_cu_fae530c7_49364cuda3std3__45__cpo3endE)
_ZN39_INTERNAL_8c80de68_4_k_cu_fae530c7_49364cuda3std3__45__cpo3endE:
	.zero		1
	.type		_ZN39_INTERNAL_8c80de68_4_k_cu_fae530c7_49364cuda3std3__419piecewise_constructE,@object
	.size		_ZN39_INTERNAL_8c80de68_4_k_cu_fae530c7_49364cuda3std3__419piecewise_constructE,(_ZN39_INTERNAL_8c80de68_4_k_cu_fae530c7_49364cuda3std3__45__cpo4cendE - _ZN39_INTERNAL_8c80de68_4_k_cu_fae530c7_49364cuda3std3__419piecewise_constructE)
_ZN39_INTERNAL_8c80de68_4_k_cu_fae530c7_49364cuda3std3__419piecewise_constructE:
	.zero		1
	.type		_ZN39_INTERNAL_8c80de68_4_k_cu_fae530c7_49364cuda3std3__45__cpo4cendE,@object
	.size		_ZN39_INTERNAL_8c80de68_4_k_cu_fae530c7_49364cuda3std3__45__cpo4cendE,(_ZN39_INTERNAL_8c80de68_4_k_cu_fae530c7_49364cuda3std6ranges3__45__cpo4swapE - _ZN39_INTERNAL_8c80de68_4_k_cu_fae530c7_49364cuda3std3__45__cpo4cendE)
_ZN39_INTERNAL_8c80de68_4_k_cu_fae530c7_49364cuda3std3__45__cpo4cendE:
	.zero		1
	.type		_ZN39_INTERNAL_8c80de68_4_k_cu_fae530c7_49364cuda3std6ranges3__45__cpo4swapE,@object
	.size		_ZN39_INTERNAL_8c80de68_4_k_cu_fae530c7_49364cuda3std6ranges3__45__cpo4swapE,(.L_8 - _ZN39_INTERNAL_8c80de68_4_k_cu_fae530c7_49364cuda3std6ranges3__45__cpo4swapE)
_ZN39_INTERNAL_8c80de68_4_k_cu_fae530c7_49364cuda3std6ranges3__45__cpo4swapE:
	.zero		1
.L_8:


//--------------------- .nv.constant0._ZN7cutlass13device_kernelINS_4gemm6kernel13GemmUniversalIN4cute5tupleIJiiiiEEENS1_10collective13CollectiveMmaINS1_34MainloopSm90TmaGmmaWarpSpecializedILi18ENS5_IJNS4_1CILi1EEESB_SB_EEENS1_35KernelTmaWarpSpecializedCooperativeEEENS5_IJNSA_ILi384EEENSA_ILi8EEENSA_ILi16EEEEEENS_6half_tENS5_IJlSB_lEEESJ_SK_NS4_8TiledMMAINS4_8MMA_AtomIJNS4_4SM904GMMA24MMA_64x8x16_F32F16F16_SSILNSO_5MajorE0ELSQ_0ELNSO_7ScaleInE1ELSR_1EEEEEENS4_6LayoutINS5_IJNSA_ILi2EEESB_SB_EEENS5_IJSB_NSA_ILi0EEESX_EEEEENS5_IJNS4_10UnderscoreES10_S10_EEEEENS4_13SM90_TMA_LOADENS4_14ComposedLayoutINS4_7SwizzleILi1ELi4ELi3EEENS4_18smem_ptr_flag_bitsILi16EEENSU_INS5_IJSG_SH_EEENS5_IJSH_SB_EEEEEEEvNS4_8identityES13_S1C_vS1D_EENS_8epilogue10collective6detail29Sm90TmaWarpSpecializedAdapterINS1G_15DefaultEpilogueISJ_SK_SK_NS1F_6thread17LinearCombinationISJ_Li1EffLNS1K_9ScaleType4KindE0ELNS_15FloatRoundStyleE2ESJ_EENS1_15EpilogueDefaultEEEEEvvEEEEvNT_6ParamsE --------------------------
	.section	.nv.constant0._ZN7cutlass13device_kernelINS_4gemm6kernel13GemmUniversalIN4cute5tupleIJiiiiEEENS1_10collective13CollectiveMmaINS1_34MainloopSm90TmaGmmaWarpSpecializedILi18ENS5_IJNS4_1CILi1EEESB_SB_EEENS1_35KernelTmaWarpSpecializedCooperativeEEENS5_IJNSA_ILi384EEENSA_ILi8EEENSA_ILi16EEEEEENS_6half_tENS5_IJlSB_lEEESJ_SK_NS4_8TiledMMAINS4_8MMA_AtomIJNS4_4SM904GMMA24MMA_64x8x16_F32F16F16_SSILNSO_5MajorE0ELSQ_0ELNSO_7ScaleInE1ELSR_1EEEEEENS4_6LayoutINS5_IJNSA_ILi2EEESB_SB_EEENS5_IJSB_NSA_ILi0EEESX_EEEEENS5_IJNS4_10UnderscoreES10_S10_EEEEENS4_13SM90_TMA_LOADENS4_14ComposedLayoutINS4_7SwizzleILi1ELi4ELi3EEENS4_18smem_ptr_flag_bitsILi16EEENSU_INS5_IJSG_SH_EEENS5_IJSH_SB_EEEEEEEvNS4_8identityES13_S1C_vS1D_EENS_8epilogue10collective6detail29Sm90TmaWarpSpecializedAdapterINS1G_15DefaultEpilogueISJ_SK_SK_NS1F_6thread17LinearCombinationISJ_Li1EffLNS1K_9ScaleType4KindE0ELNS_15FloatRoundStyleE2ESJ_EENS1_15EpilogueDefaultEEEEEvvEEEEvNT_6ParamsE,"a",@progbits
	.sectionflags	@""
	.align	4
.nv.constant0._ZN7cutlass13device_kernelINS_4gemm6kernel13GemmUniversalIN4cute5tupleIJiiiiEEENS1_10collective13CollectiveMmaINS1_34MainloopSm90TmaGmmaWarpSpecializedILi18ENS5_IJNS4_1CILi1EEESB_SB_EEENS1_35KernelTmaWarpSpecializedCooperativeEEENS5_IJNSA_ILi384EEENSA_ILi8EEENSA_ILi16EEEEEENS_6half_tENS5_IJlSB_lEEESJ_SK_NS4_8TiledMMAINS4_8MMA_AtomIJNS4_4SM904GMMA24MMA_64x8x16_F32F16F16_SSILNSO_5MajorE0ELSQ_0ELNSO_7ScaleInE1ELSR_1EEEEEENS4_6LayoutINS5_IJNSA_ILi2EEESB_SB_EEENS5_IJSB_NSA_ILi0EEESX_EEEEENS5_IJNS4_10UnderscoreES10_S10_EEEEENS4_13SM90_TMA_LOADENS4_14ComposedLayoutINS4_7SwizzleILi1ELi4ELi3EEENS4_18smem_ptr_flag_bitsILi16EEENSU_INS5_IJSG_SH_EEENS5_IJSH_SB_EEEEEEEvNS4_8identityES13_S1C_vS1D_EENS_8epilogue10collective6detail29Sm90TmaWarpSpecializedAdapterINS1G_15DefaultEpilogueISJ_SK_SK_NS1F_6thread17LinearCombinationISJ_Li1EffLNS1K_9ScaleType4KindE0ELNS_15FloatRoundStyleE2ESJ_EENS1_15EpilogueDefaultEEEEEvvEEEEvNT_6ParamsE:
	.zero		1664


//--------------------- SYMBOLS --------------------------

	.type		.nv.reservedSmem.offset0,@object
	.size		.nv.reservedSmem.offset0,0x4
	.type		__assertfail,@function
